// auto-generated by cutlass_sweep.conv — config: {"arch": "sm_100", "cluster_m": 1, "cluster_n": 1, "conv_kind": "wgrad", "dtype": "e4m3", "ndim": 2, "tile_k": 32, "tile_m": 128, "tile_n": 128}
#include "cutlass/cutlass.h"
#include "cute/tensor.hpp"
#include "cutlass/kernel_hardware_info.hpp"
#include "cutlass/conv/convolution.h"
#include "cutlass/conv/dispatch_policy.hpp"
#include "cutlass/conv/collective/collective_builder.hpp"
#include "cutlass/conv/kernel/conv_universal.hpp"
#include "cutlass/conv/device/conv_universal_adapter.hpp"
#include "cutlass/epilogue/collective/collective_builder.hpp"

using namespace cute;
using Elem = cutlass::float_e4m3_t;
using Acc  = float;
using LayoutAB = cutlass::layout::TensorNHWC;
using LayoutC  = cutlass::layout::TensorKCSR;
constexpr auto ConvOp = cutlass::conv::Operator::kWgrad;
using TileShape    = Shape<_128, Shape<_128>, Shape<_32>>;
using ClusterShape = Shape<_1, _1, _1>;

using CollectiveEpilogue = typename cutlass::epilogue::collective::CollectiveBuilder<
    cutlass::arch::Sm100, cutlass::arch::OpClassTensorOp,
    TileShape, ClusterShape,
    cutlass::epilogue::collective::EpilogueTileAuto,
    Acc, Acc,
    Elem, LayoutC, 128 / cutlass::sizeof_bits<Elem>::value,
    Elem, LayoutC, 128 / cutlass::sizeof_bits<Elem>::value,
    cutlass::epilogue::collective::EpilogueScheduleAuto
  >::CollectiveOp;

using CollectiveMainloop = typename cutlass::conv::collective::CollectiveBuilder<
    cutlass::arch::Sm100, cutlass::arch::OpClassTensorOp, ConvOp,
    Elem, LayoutAB, 128 / cutlass::sizeof_bits<Elem>::value,
    Elem, LayoutAB, 128 / cutlass::sizeof_bits<Elem>::value,
    Acc,
    TileShape, ClusterShape,
    cutlass::conv::collective::StageCountAutoCarveout<
        static_cast<int>(sizeof(typename CollectiveEpilogue::SharedStorage))>,
    cutlass::conv::collective::KernelScheduleAuto
  >::CollectiveOp;

using ProblemShape = cutlass::conv::ConvProblemShape<
    ConvOp, CollectiveMainloop::DispatchPolicy::NumSpatialDimensions>;
using ConvKernel = cutlass::conv::kernel::ConvUniversal<
    ProblemShape, CollectiveMainloop, CollectiveEpilogue>;
using Conv = cutlass::conv::device::ConvUniversalAdapter<ConvKernel>;

auto* _anchor = &cutlass::device_kernel<ConvKernel>;


// ===== COMPILED SASS (sm_100a) =====

	.target	sm_100a

	.elftype	@"ET_EXEC"


//--------------------- .note.nv.tkinfo           --------------------------
	.section	.note.nv.tkinfo,"",@"SHT_NOTE"
	.sectionflags	@"SHF_NOTE_NV_TKINFO"
	.tkinfo
        /*0018*/ 	.word	0x00000002
        /*0030*/ 	.string	""
        /*0030*/ 	.string	"ptxas"
        /*0030*/ 	.string	"Cuda compilation tools, release 13.0, V13.0.88"
        /*0030*/ 	.string	"Build cuda_13.0.r13.0/compiler.36424714_0"
        /*0030*/ 	.string	"-arch sm_100a -m 64 "



//--------------------- .note.nv.cuinfo           --------------------------
	.section	.note.nv.cuinfo,"",@"SHT_NOTE"
	.sectionflags	@"SHF_NOTE_NV_CUINFO"
        /*0018*/ 	.short	0x0002
        /*001a*/ 	.short	0x0064
        /*001c*/ 	.short	0x0082
	.zero		2


//--------------------- .nv.info                  --------------------------
	.section	.nv.info,"",@"SHT_CUDA_INFO"
	.align	4


	//----- nvinfo : EIATTR_REGCOUNT
	.align		4
        /*0000*/ 	.byte	0x04, 0x2f
        /*0002*/ 	.short	(.L_19 - .L_18)
	.align		4
.L_18:
        /*0004*/ 	.word	index@(_ZN7cutlass13device_kernelINS_4conv6kernel13ConvUniversalINS1_16ConvProblemShapeILNS1_8OperatorE2ELi2EEENS1_10collective14CollectiveConvINS1_47MainloopSm100TmaUmmaWarpSpecializedImplicitGemmILS5_2ELi24ELi2ELi1ELi2EN4cute5tupleIJNSA_1CILi1EEESD_SD_EEEEENSB_IJNSC_ILi128EEENSB_IJSG_EEENSB_IJNSC_ILi32EEEEEEEEENS_12float_e4m3_tESL_NSA_8TiledMMAINSA_8MMA_AtomIJNSA_10MMA_TraitsINSA_19SM100_MMA_F8F6F4_SSEJSL_SL_fSG_SG_NSA_17integral_constantINSA_4UMMA5MajorELSS_1EEEST_NSQ_INSR_7ScaleInELSU_0EEESV_EEEEEENSA_6LayoutISE_NSB_IJNSC_ILi0EEESZ_SZ_EEEEENSB_IJNSA_10UnderscoreES12_S12_EEEEENS7_6detail27Sm100ImplicitGemmTileTraitsINSA_13SM90_TMA_LOADENSA_14ComposedLayoutINSA_7SwizzleILi3ELi4ELi3EEENSA_18smem_ptr_flag_bitsILi8EEENSY_INSB_IJSG_NSC_ILi8EEEEEENSB_IJSD_SG_EEEEEEEvEENS16_INSA_20SM90_TMA_LOAD_IM2COLES1H_vEEEENS_8epilogue10collective18CollectiveEpilogueINS1M_23Sm100TmaWarpSpecializedILi2ELi2ELi64ELb0ELb0EEEJSK_NSB_IJNSY_ISG_SD_EENSY_INSC_ILi64EEESD_EEEEESL_NSB_IJlNSB_IJSD_llEEESZ_EEESL_S1W_NS1M_6fusion15FusionCallbacksIS1Q_NS1X_17LinearCombinationISL_fSL_fLNS_15FloatRoundStyleE2EEESK_S1U_JEEENSA_5SM1004TMEM4LOAD26SM100_TMEM_LOAD_32dp32b64xES17_NS18_INS19_ILi2ELi4ELi3EEES1C_NSY_INSB_IJS1D_S1S_EEENSB_IJS1S_SD_EEEEEEENSA_39AutoVectorizingCopyWithAssumedAlignmentILi128EEENSA_14SM90_TMA_STOREES2B_S2D_S2D_EEEvvEEEEvNT_6ParamsE)
        /*0008*/ 	.word	0x000000c7


	//----- nvinfo : EIATTR_FRAME_SIZE
	.align		4
.L_19:
        /*000c*/ 	.byte	0x04, 0x11
        /*000e*/ 	.short	(.L_21 - .L_20)
	.align		4
.L_20:
        /*0010*/ 	.word	index@($__internal_2_$__cuda_sm10x_tcgen05_guardrail_trap_unallocated_columns_being_dealloced)
        /*0014*/ 	.word	0x00000008


	//----- nvinfo : EIATTR_FRAME_SIZE
	.align		4
.L_21:
        /*0018*/ 	.byte	0x04, 0x11
        /*001a*/ 	.short	(.L_23 - .L_22)
	.align		4
.L_22:
        /*001c*/ 	.word	index@($__internal_1_$__cuda_sm10x_tcgen05_guardrail_trap_phase_invalid_during_alloc)
        /*0020*/ 	.word	0x00000008


	//----- nvinfo : EIATTR_FRAME_SIZE
	.align		4
.L_23:
        /*0024*/ 	.byte	0x04, 0x11
        /*0026*/ 	.short	(.L_25 - .L_24)
	.align		4
.L_24:
        /*0028*/ 	.word	index@($__internal_0_$__cuda_sm10x_tcgen05_guardrail_trap_col_being_dealloced_not_returned_by_alloc)
        /*002c*/ 	.word	0x00000008


	//----- nvinfo : EIATTR_FRAME_SIZE
	.align		4
.L_25:
        /*0030*/ 	.byte	0x04, 0x11
        /*0032*/ 	.short	(.L_27 - .L_26)
	.align		4
.L_26:
        /*0034*/ 	.word	index@(_ZN7cutlass13device_kernelINS_4conv6kernel13ConvUniversalINS1_16ConvProblemShapeILNS1_8OperatorE2ELi2EEENS1_10collective14CollectiveConvINS1_47MainloopSm100TmaUmmaWarpSpecializedImplicitGemmILS5_2ELi24ELi2ELi1ELi2EN4cute5tupleIJNSA_1CILi1EEESD_SD_EEEEENSB_IJNSC_ILi128EEENSB_IJSG_EEENSB_IJNSC_ILi32EEEEEEEEENS_12float_e4m3_tESL_NSA_8TiledMMAINSA_8MMA_AtomIJNSA_10MMA_TraitsINSA_19SM100_MMA_F8F6F4_SSEJSL_SL_fSG_SG_NSA_17integral_constantINSA_4UMMA5MajorELSS_1EEEST_NSQ_INSR_7ScaleInELSU_0EEESV_EEEEEENSA_6LayoutISE_NSB_IJNSC_ILi0EEESZ_SZ_EEEEENSB_IJNSA_10UnderscoreES12_S12_EEEEENS7_6detail27Sm100ImplicitGemmTileTraitsINSA_13SM90_TMA_LOADENSA_14ComposedLayoutINSA_7SwizzleILi3ELi4ELi3EEENSA_18smem_ptr_flag_bitsILi8EEENSY_INSB_IJSG_NSC_ILi8EEEEEENSB_IJSD_SG_EEEEEEEvEENS16_INSA_20SM90_TMA_LOAD_IM2COLES1H_vEEEENS_8epilogue10collective18CollectiveEpilogueINS1M_23Sm100TmaWarpSpecializedILi2ELi2ELi64ELb0ELb0EEEJSK_NSB_IJNSY_ISG_SD_EENSY_INSC_ILi64EEESD_EEEEESL_NSB_IJlNSB_IJSD_llEEESZ_EEESL_S1W_NS1M_6fusion15FusionCallbacksIS1Q_NS1X_17LinearCombinationISL_fSL_fLNS_15FloatRoundStyleE2EEESK_S1U_JEEENSA_5SM1004TMEM4LOAD26SM100_TMEM_LOAD_32dp32b64xES17_NS18_INS19_ILi2ELi4ELi3EEES1C_NSY_INSB_IJS1D_S1S_EEENSB_IJS1S_SD_EEEEEEENSA_39AutoVectorizingCopyWithAssumedAlignmentILi128EEENSA_14SM90_TMA_STOREES2B_S2D_S2D_EEEvvEEEEvNT_6ParamsE)
        /*0038*/ 	.word	0x00000008


	//----- nvinfo : EIATTR_MIN_STACK_SIZE
	.align		4
.L_27:
        /*003c*/ 	.byte	0x04, 0x12
        /*003e*/ 	.short	(.L_29 - .L_28)
	.align		4
.L_28:
        /*0040*/ 	.word	index@(_ZN7cutlass13device_kernelINS_4conv6kernel13ConvUniversalINS1_16ConvProblemShapeILNS1_8OperatorE2ELi2EEENS1_10collective14CollectiveConvINS1_47MainloopSm100TmaUmmaWarpSpecializedImplicitGemmILS5_2ELi24ELi2ELi1ELi2EN4cute5tupleIJNSA_1CILi1EEESD_SD_EEEEENSB_IJNSC_ILi128EEENSB_IJSG_EEENSB_IJNSC_ILi32EEEEEEEEENS_12float_e4m3_tESL_NSA_8TiledMMAINSA_8MMA_AtomIJNSA_10MMA_TraitsINSA_19SM100_MMA_F8F6F4_SSEJSL_SL_fSG_SG_NSA_17integral_constantINSA_4UMMA5MajorELSS_1EEEST_NSQ_INSR_7ScaleInELSU_0EEESV_EEEEEENSA_6LayoutISE_NSB_IJNSC_ILi0EEESZ_SZ_EEEEENSB_IJNSA_10UnderscoreES12_S12_EEEEENS7_6detail27Sm100ImplicitGemmTileTraitsINSA_13SM90_TMA_LOADENSA_14ComposedLayoutINSA_7SwizzleILi3ELi4ELi3EEENSA_18smem_ptr_flag_bitsILi8EEENSY_INSB_IJSG_NSC_ILi8EEEEEENSB_IJSD_SG_EEEEEEEvEENS16_INSA_20SM90_TMA_LOAD_IM2COLES1H_vEEEENS_8epilogue10collective18CollectiveEpilogueINS1M_23Sm100TmaWarpSpecializedILi2ELi2ELi64ELb0ELb0EEEJSK_NSB_IJNSY_ISG_SD_EENSY_INSC_ILi64EEESD_EEEEESL_NSB_IJlNSB_IJSD_llEEESZ_EEESL_S1W_NS1M_6fusion15FusionCallbacksIS1Q_NS1X_17LinearCombinationISL_fSL_fLNS_15FloatRoundStyleE2EEESK_S1U_JEEENSA_5SM1004TMEM4LOAD26SM100_TMEM_LOAD_32dp32b64xES17_NS18_INS19_ILi2ELi4ELi3EEES1C_NSY_INSB_IJS1D_S1S_EEENSB_IJS1S_SD_EEEEEEENSA_39AutoVectorizingCopyWithAssumedAlignmentILi128EEENSA_14SM90_TMA_STOREES2B_S2D_S2D_EEEvvEEEEvNT_6ParamsE)
        /*0044*/ 	.word	0x00000008
.L_29:


//--------------------- .nv.compat                --------------------------
	.section	.nv.compat,"",@"SHT_CUDA_COMPAT_INFO"
	.align	4
        /*0000*/ 	.byte	0x02, 0x09, 0x01, 0x00, 0x02, 0x02, 0x02, 0x00, 0x02, 0x05, 0x05, 0x00, 0x03, 0x07, 0x01, 0x01
        /*0010*/ 	.byte	0x02, 0x03, 0x01, 0x00, 0x02, 0x06, 0x01, 0x00, 0x04, 0x0b, 0x08, 0x00, 0x09, 0x00, 0x00, 0x00
        /*0020*/ 	.byte	0x00, 0x00, 0x00, 0x00


//--------------------- .nv.info._ZN7cutlass13device_kernelINS_4conv6kernel13ConvUniversalINS1_16ConvProblemShapeILNS1_8OperatorE2ELi2EEENS1_10collective14CollectiveConvINS1_47MainloopSm100TmaUmmaWarpSpecializedImplicitGemmILS5_2ELi24ELi2ELi1ELi2EN4cute5tupleIJNSA_1CILi1EEESD_SD_EEEEENSB_IJNSC_ILi128EEENSB_IJSG_EEENSB_IJNSC_ILi32EEEEEEEEENS_12float_e4m3_tESL_NSA_8TiledMMAINSA_8MMA_AtomIJNSA_10MMA_TraitsINSA_19SM100_MMA_F8F6F4_SSEJSL_SL_fSG_SG_NSA_17integral_constantINSA_4UMMA5MajorELSS_1EEEST_NSQ_INSR_7ScaleInELSU_0EEESV_EEEEEENSA_6LayoutISE_NSB_IJNSC_ILi0EEESZ_SZ_EEEEENSB_IJNSA_10UnderscoreES12_S12_EEEEENS7_6detail27Sm100ImplicitGemmTileTraitsINSA_13SM90_TMA_LOADENSA_14ComposedLayoutINSA_7SwizzleILi3ELi4ELi3EEENSA_18smem_ptr_flag_bitsILi8EEENSY_INSB_IJSG_NSC_ILi8EEEEEENSB_IJSD_SG_EEEEEEEvEENS16_INSA_20SM90_TMA_LOAD_IM2COLES1H_vEEEENS_8epilogue10collective18CollectiveEpilogueINS1M_23Sm100TmaWarpSpecializedILi2ELi2ELi64ELb0ELb0EEEJSK_NSB_IJNSY_ISG_SD_EENSY_INSC_ILi64EEESD_EEEEESL_NSB_IJlNSB_IJSD_llEEESZ_EEESL_S1W_NS1M_6fusion15FusionCallbacksIS1Q_NS1X_17LinearCombinationISL_fSL_fLNS_15FloatRoundStyleE2EEESK_S1U_JEEENSA_5SM1004TMEM4LOAD26SM100_TMEM_LOAD_32dp32b64xES17_NS18_INS19_ILi2ELi4ELi3EEES1C_NSY_INSB_IJS1D_S1S_EEENSB_IJS1S_SD_EEEEEEENSA_39AutoVectorizingCopyWithAssumedAlignmentILi128EEENSA_14SM90_TMA_STOREES2B_S2D_S2D_EEEvvEEEEvNT_6ParamsE --------------------------
	.section	.nv.info._ZN7cutlass13device_kernelINS_4conv6kernel13ConvUniversalINS1_16ConvProblemShapeILNS1_8OperatorE2ELi2EEENS1_10collective14CollectiveConvINS1_47MainloopSm100TmaUmmaWarpSpecializedImplicitGemmILS5_2ELi24ELi2ELi1ELi2EN4cute5tupleIJNSA_1CILi1EEESD_SD_EEEEENSB_IJNSC_ILi128EEENSB_IJSG_EEENSB_IJNSC_ILi32EEEEEEEEENS_12float_e4m3_tESL_NSA_8TiledMMAINSA_8MMA_AtomIJNSA_10MMA_TraitsINSA_19SM100_MMA_F8F6F4_SSEJSL_SL_fSG_SG_NSA_17integral_constantINSA_4UMMA5MajorELSS_1EEEST_NSQ_INSR_7ScaleInELSU_0EEESV_EEEEEENSA_6LayoutISE_NSB_IJNSC_ILi0EEESZ_SZ_EEEEENSB_IJNSA_10UnderscoreES12_S12_EEEEENS7_6detail27Sm100ImplicitGemmTileTraitsINSA_13SM90_TMA_LOADENSA_14ComposedLayoutINSA_7SwizzleILi3ELi4ELi3EEENSA_18smem_ptr_flag_bitsILi8EEENSY_INSB_IJSG_NSC_ILi8EEEEEENSB_IJSD_SG_EEEEEEEvEENS16_INSA_20SM90_TMA_LOAD_IM2COLES1H_vEEEENS_8epilogue10collective18CollectiveEpilogueINS1M_23Sm100TmaWarpSpecializedILi2ELi2ELi64ELb0ELb0EEEJSK_NSB_IJNSY_ISG_SD_EENSY_INSC_ILi64EEESD_EEEEESL_NSB_IJlNSB_IJSD_llEEESZ_EEESL_S1W_NS1M_6fusion15FusionCallbacksIS1Q_NS1X_17LinearCombinationISL_fSL_fLNS_15FloatRoundStyleE2EEESK_S1U_JEEENSA_5SM1004TMEM4LOAD26SM100_TMEM_LOAD_32dp32b64xES17_NS18_INS19_ILi2ELi4ELi3EEES1C_NSY_INSB_IJS1D_S1S_EEENSB_IJS1S_SD_EEEEEEENSA_39AutoVectorizingCopyWithAssumedAlignmentILi128EEENSA_14SM90_TMA_STOREES2B_S2D_S2D_EEEvvEEEEvNT_6ParamsE,"",@"SHT_CUDA_INFO"
	.sectionflags	@""
	.align	4


	//----- nvinfo : EIATTR_CUDA_API_VERSION
	.align		4
        /*0000*/ 	.byte	0x04, 0x37
        /*0002*/ 	.short	(.L_31 - .L_30)
.L_30:
        /*0004*/ 	.word	0x00000082


	//----- nvinfo : EIATTR_KPARAM_INFO
	.align		4
.L_31:
        /*0008*/ 	.byte	0x04, 0x17
        /*000a*/ 	.short	(.L_33 - .L_32)
.L_32:
        /*000c*/ 	.word	0x00000000
        /*0010*/ 	.short	0x0000
        /*0012*/ 	.short	0x0000
        /*0014*/ 	.byte	0x00, 0xf0, 0x01, 0x20


	//----- nvinfo : EIATTR_AT_ENTRY_FRAGMENTS
	.align		4
.L_33:
        /*0018*/ 	.byte	0x04, 0x4f
        /*001a*/ 	.short	(.L_35 - .L_34)


	//   ....[0]....
.L_34:
        /*001c*/ 	.word	0x00000006


	//----- nvinfo : EIATTR_RESERVED_SMEM_USED
	.align		4
.L_35:
        /*0020*/ 	.byte	0x01, 0x41
	.zero		2


	//----- nvinfo : EIATTR_SPARSE_MMA_MASK
	.align		4
        /*0024*/ 	.byte	0x03, 0x50
        /*0026*/ 	.short	0x0000


	//----- nvinfo : EIATTR_TCGEN05_1CTA_USED
	.align		4
        /*0028*/ 	.byte	0x01, 0x51
	.zero		2


	//----- nvinfo : EIATTR_MAXREG_COUNT
	.align		4
        /*002c*/ 	.byte	0x03, 0x1b
        /*002e*/ 	.short	0x00ff


	//----- nvinfo : EIATTR_NUM_BARRIERS
	.align		4
        /*0030*/ 	.byte	0x02, 0x4c
        /*0032*/ 	.byte	0x07
	.zero		1


	//----- nvinfo : EIATTR_EXTERNS
	.align		4
        /*0034*/ 	.byte	0x04, 0x0f
        /*0036*/ 	.short	(.L_37 - .L_36)


	//   ....[0]....
	.align		4
.L_36:
        /*0038*/ 	.word	index@(__assertfail)


	//----- nvinfo : EIATTR_MERCURY_ISA_VERSION
	.align		4
.L_37:
        /*003c*/ 	.byte	0x03, 0x5f
        /*003e*/ 	.short	0x0101


	//----- nvinfo : EIATTR_INT_WARP_WIDE_INSTR_OFFSETS
	.align		4
        /*0040*/ 	.byte	0x04, 0x31
        /*0042*/ 	.short	(.L_39 - .L_38)


	//   ....[0]....
.L_38:
        /*0044*/ 	.word	0x000048d0


	//   ....[1]....
        /*0048*/ 	.word	0x000048f0


	//   ....[2]....
        /*004c*/ 	.word	0x00004920


	//   ....[3]....
        /*0050*/ 	.word	0x00005930


	//   ....[4]....
        /*0054*/ 	.word	0x000059a0


	//   ....[5]....
        /*0058*/ 	.word	0x00005a90


	//   ....[6]....
        /*005c*/ 	.word	0x00005b40


	//----- nvinfo : EIATTR_COOP_GROUP_MASK_REGIDS
	.align		4
.L_39:
        /*0060*/ 	.byte	0x04, 0x29
        /*0062*/ 	.short	(.L_41 - .L_40)


	//   ....[0]....
.L_40:
        /*0064*/ 	.word	0xffffffff


	//   ....[1]....
        /*0068*/ 	.word	0xffffffff


	//   ....[2]....
        /*006c*/ 	.word	0xffffffff


	//   ....[3]....
        /*0070*/ 	.word	0xffffffff


	//   ....[4]....
        /*0074*/ 	.word	0xffffffff


	//   ....[5]....
        /*0078*/ 	.word	0xffffffff


	//   ....[6]....
        /*007c*/ 	.word	0xffffffff


	//   ....[7]....
        /*0080*/ 	.word	0xffffffff


	//   ....[8]....
        /*0084*/ 	.word	0xffffffff


	//   ....[9]....
        /*0088*/ 	.word	0xffffffff


	//   ....[10]....
        /*008c*/ 	.word	0xffffffff


	//   ....[11]....
        /*0090*/ 	.word	0xffffffff


	//----- nvinfo : EIATTR_COOP_GROUP_INSTR_OFFSETS
	.align		4
.L_41:
        /*0094*/ 	.byte	0x04, 0x28
        /*0096*/ 	.short	(.L_43 - .L_42)


	//   ....[0]....
.L_42:
        /*0098*/ 	.word	0x00000090


	//   ....[1]....
        /*009c*/ 	.word	0x00000500


	//   ....[2]....
        /*00a0*/ 	.word	0x00000920


	//   ....[3]....
        /*00a4*/ 	.word	0x00000a80


	//   ....[4]....
        /*00a8*/ 	.word	0x00000b80


	//   ....[5]....
        /*00ac*/ 	.word	0x00000cd0


	//   ....[6]....
        /*00b0*/ 	.word	0x000024f0


	//   ....[7]....
        /*00b4*/ 	.word	0x00003dc0


	//   ....[8]....
        /*00b8*/ 	.word	0x00003fd0


	//   ....[9]....
        /*00bc*/ 	.word	0x00004000


	//   ....[10]....
        /*00c0*/ 	.word	0x000047b0


	//   ....[11]....
        /*00c4*/ 	.word	0x000049f0


	//----- nvinfo : EIATTR_VRC_CTA_INIT_COUNT
	.align		4
.L_43:
        /*00c8*/ 	.byte	0x02, 0x4a
        /*00ca*/ 	.byte	0x80
	.zero		1


	//----- nvinfo : EIATTR_SYSCALL_OFFSETS
	.align		4
        /*00cc*/ 	.byte	0x04, 0x46
        /*00ce*/ 	.short	(.L_45 - .L_44)


	//   ....[0]....
.L_44:
        /*00d0*/ 	.word	0x00006b50


	//   ....[1]....
        /*00d4*/ 	.word	0x00006c90


	//   ....[2]....
        /*00d8*/ 	.word	0x00007520


	//   ....[3]....
        /*00dc*/ 	.word	0x00008b30


	//----- nvinfo : EIATTR_MBARRIER_INSTR_OFFSETS
	.align		4
.L_45:
        /*00e0*/ 	.byte	0x04, 0x39
        /*00e2*/ 	.short	(.L_47 - .L_46)


	//   ....[0]....
.L_46:
        /*00e4*/ 	.word	0x00000600
        /*00e8*/ 	.word	0x000000ff
        /*00ec*/ 	.word	0x00000000
        /*00f0*/ 	.short	0x0100
        /*00f2*/ 	.byte	0x04
	.zero		1


	//   ....[1]....
        /*00f4*/ 	.word	0x00000610
        /*00f8*/ 	.word	0x000000ff
        /*00fc*/ 	.word	0x000000c0
        /*0100*/ 	.short	0x0100
        /*0102*/ 	.byte	0x04
	.zero		1


	//   ....[2]....
        /*0104*/ 	.word	0x00000620
        /*0108*/ 	.word	0x000000ff
        /*010c*/ 	.word	0x00000008
        /*0110*/ 	.short	0x0100
        /*0112*/ 	.byte	0x04
	.zero		1


	//   ....[3]....
        /*0114*/ 	.word	0x00000630
        /*0118*/ 	.word	0x000000ff
        /*011c*/ 	.word	0x000000c8
        /*0120*/ 	.short	0x0100
        /*0122*/ 	.byte	0x04
	.zero		1


	//   ....[4]....
        /*0124*/ 	.word	0x00000640
        /*0128*/ 	.word	0x000000ff
        /*012c*/ 	.word	0x00000010
        /*0130*/ 	.short	0x0100
        /*0132*/ 	.byte	0x04
	.zero		1


	//   ....[5]....
        /*0134*/ 	.word	0x00000650
        /*0138*/ 	.word	0x000000ff
        /*013c*/ 	.word	0x000000d0
        /*0140*/ 	.short	0x0100
        /*0142*/ 	.byte	0x04
	.zero		1


	//   ....[6]....
        /*0144*/ 	.word	0x00000660
        /*0148*/ 	.word	0x000000ff
        /*014c*/ 	.word	0x00000018
        /*0150*/ 	.short	0x0100
        /*0152*/ 	.byte	0x04
	.zero		1


	//   ....[7]....
        /*0154*/ 	.word	0x00000670
        /*0158*/ 	.word	0x000000ff
        /*015c*/ 	.word	0x000000d8
        /*0160*/ 	.short	0x0100
        /*0162*/ 	.byte	0x04
	.zero		1


	//   ....[8]....
        /*0164*/ 	.word	0x00000680
        /*0168*/ 	.word	0x000000ff
        /*016c*/ 	.word	0x00000020
        /*0170*/ 	.short	0x0100
        /*0172*/ 	.byte	0x04
	.zero		1


	//   ....[9]....
        /*0174*/ 	.word	0x00000690
        /*0178*/ 	.word	0x000000ff
        /*017c*/ 	.word	0x000000e0
        /*0180*/ 	.short	0x0100
        /*0182*/ 	.byte	0x04
	.zero		1


	//   ....[10]....
        /*0184*/ 	.word	0x000006a0
        /*0188*/ 	.word	0x000000ff
        /*018c*/ 	.word	0x00000028
        /*0190*/ 	.short	0x0100
        /*0192*/ 	.byte	0x04
	.zero		1


	//   ....[11]....
        /*0194*/ 	.word	0x000006b0
        /*0198*/ 	.word	0x000000ff
        /*019c*/ 	.word	0x000000e8
        /*01a0*/ 	.short	0x0100
        /*01a2*/ 	.byte	0x04
	.zero		1


	//   ....[12]....
        /*01a4*/ 	.word	0x000006c0
        /*01a8*/ 	.word	0x000000ff
        /*01ac*/ 	.word	0x00000030
        /*01b0*/ 	.short	0x0100
        /*01b2*/ 	.byte	0x04
	.zero		1


	//   ....[13]....
        /*01b4*/ 	.word	0x000006d0
        /*01b8*/ 	.word	0x000000ff
        /*01bc*/ 	.word	0x000000f0
        /*01c0*/ 	.short	0x0100
        /*01c2*/ 	.byte	0x04
	.zero		1


	//   ....[14]....
        /*01c4*/ 	.word	0x000006e0
        /*01c8*/ 	.word	0x000000ff
        /*01cc*/ 	.word	0x00000038
        /*01d0*/ 	.short	0x0100
        /*01d2*/ 	.byte	0x04
	.zero		1


	//   ....[15]....
        /*01d4*/ 	.word	0x000006f0
        /*01d8*/ 	.word	0x000000ff
        /*01dc*/ 	.word	0x000000f8
        /*01e0*/ 	.short	0x0100
        /*01e2*/ 	.byte	0x04
	.zero		1


	//   ....[16]....
        /*01e4*/ 	.word	0x00000700
        /*01e8*/ 	.word	0x000000ff
        /*01ec*/ 	.word	0x00000040
        /*01f0*/ 	.short	0x0100
        /*01f2*/ 	.byte	0x04
	.zero		1


	//   ....[17]....
        /*01f4*/ 	.word	0x00000710
        /*01f8*/ 	.word	0x000000ff
        /*01fc*/ 	.word	0x00000100
        /*0200*/ 	.short	0x0100
        /*0202*/ 	.byte	0x04
	.zero		1


	//   ....[18]....
        /*0204*/ 	.word	0x00000720
        /*0208*/ 	.word	0x000000ff
        /*020c*/ 	.word	0x00000048
        /*0210*/ 	.short	0x0100
        /*0212*/ 	.byte	0x04
	.zero		1


	//   ....[19]....
        /*0214*/ 	.word	0x00000730
        /*0218*/ 	.word	0x000000ff
        /*021c*/ 	.word	0x00000108
        /*0220*/ 	.short	0x0100
        /*0222*/ 	.byte	0x04
	.zero		1


	//   ....[20]....
        /*0224*/ 	.word	0x00000740
        /*0228*/ 	.word	0x000000ff
        /*022c*/ 	.word	0x00000050
        /*0230*/ 	.short	0x0100
        /*0232*/ 	.byte	0x04
	.zero		1


	//   ....[21]....
        /*0234*/ 	.word	0x00000750
        /*0238*/ 	.word	0x000000ff
        /*023c*/ 	.word	0x00000110
        /*0240*/ 	.short	0x0100
        /*0242*/ 	.byte	0x04
	.zero		1


	//   ....[22]....
        /*0244*/ 	.word	0x00000760
        /*0248*/ 	.word	0x000000ff
        /*024c*/ 	.word	0x00000058
        /*0250*/ 	.short	0x0100
        /*0252*/ 	.byte	0x04
	.zero		1


	//   ....[23]....
        /*0254*/ 	.word	0x00000770
        /*0258*/ 	.word	0x000000ff
        /*025c*/ 	.word	0x00000118
        /*0260*/ 	.short	0x0100
        /*0262*/ 	.byte	0x04
	.zero		1


	//   ....[24]....
        /*0264*/ 	.word	0x00000780
        /*0268*/ 	.word	0x000000ff
        /*026c*/ 	.word	0x00000060
        /*0270*/ 	.short	0x0100
        /*0272*/ 	.byte	0x04
	.zero		1


	//   ....[25]....
        /*0274*/ 	.word	0x00000790
        /*0278*/ 	.word	0x000000ff
        /*027c*/ 	.word	0x00000120
        /*0280*/ 	.short	0x0100
        /*0282*/ 	.byte	0x04
	.zero		1


	//   ....[26]....
        /*0284*/ 	.word	0x000007a0
        /*0288*/ 	.word	0x000000ff
        /*028c*/ 	.word	0x00000068
        /*0290*/ 	.short	0x0100
        /*0292*/ 	.byte	0x04
	.zero		1


	//   ....[27]....
        /*0294*/ 	.word	0x000007b0
        /*0298*/ 	.word	0x000000ff
        /*029c*/ 	.word	0x00000128
        /*02a0*/ 	.short	0x0100
        /*02a2*/ 	.byte	0x04
	.zero		1


	//   ....[28]....
        /*02a4*/ 	.word	0x000007c0
        /*02a8*/ 	.word	0x000000ff
        /*02ac*/ 	.word	0x00000070
        /*02b0*/ 	.short	0x0100
        /*02b2*/ 	.byte	0x04
	.zero		1


	//   ....[29]....
        /*02b4*/ 	.word	0x000007d0
        /*02b8*/ 	.word	0x000000ff
        /*02bc*/ 	.word	0x00000130
        /*02c0*/ 	.short	0x0100
        /*02c2*/ 	.byte	0x04
	.zero		1


	//   ....[30]....
        /*02c4*/ 	.word	0x000007e0
        /*02c8*/ 	.word	0x000000ff
        /*02cc*/ 	.word	0x00000078
        /*02d0*/ 	.short	0x0100
        /*02d2*/ 	.byte	0x04
	.zero		1


	//   ....[31]....
        /*02d4*/ 	.word	0x000007f0
        /*02d8*/ 	.word	0x000000ff
        /*02dc*/ 	.word	0x00000138
        /*02e0*/ 	.short	0x0100
        /*02e2*/ 	.byte	0x04
	.zero		1


	//   ....[32]....
        /*02e4*/ 	.word	0x00000800
        /*02e8*/ 	.word	0x000000ff
        /*02ec*/ 	.word	0x00000080
        /*02f0*/ 	.short	0x0100
        /*02f2*/ 	.byte	0x04
	.zero		1


	//   ....[33]....
        /*02f4*/ 	.word	0x00000810
        /*02f8*/ 	.word	0x000000ff
        /*02fc*/ 	.word	0x00000140
        /*0300*/ 	.short	0x0100
        /*0302*/ 	.byte	0x04
	.zero		1


	//   ....[34]....
        /*0304*/ 	.word	0x00000820
        /*0308*/ 	.word	0x000000ff
        /*030c*/ 	.word	0x00000088
        /*0310*/ 	.short	0x0100
        /*0312*/ 	.byte	0x04
	.zero		1


	//   ....[35]....
        /*0314*/ 	.word	0x00000830
        /*0318*/ 	.word	0x000000ff
        /*031c*/ 	.word	0x00000148
        /*0320*/ 	.short	0x0100
        /*0322*/ 	.byte	0x04
	.zero		1


	//   ....[36]....
        /*0324*/ 	.word	0x00000840
        /*0328*/ 	.word	0x000000ff
        /*032c*/ 	.word	0x00000090
        /*0330*/ 	.short	0x0100
        /*0332*/ 	.byte	0x04
	.zero		1


	//   ....[37]....
        /*0334*/ 	.word	0x00000850
        /*0338*/ 	.word	0x000000ff
        /*033c*/ 	.word	0x00000150
        /*0340*/ 	.short	0x0100
        /*0342*/ 	.byte	0x04
	.zero		1


	//   ....[38]....
        /*0344*/ 	.word	0x00000860
        /*0348*/ 	.word	0x000000ff
        /*034c*/ 	.word	0x00000098
        /*0350*/ 	.short	0x0100
        /*0352*/ 	.byte	0x04
	.zero		1


	//   ....[39]....
        /*0354*/ 	.word	0x00000870
        /*0358*/ 	.word	0x000000ff
        /*035c*/ 	.word	0x00000158
        /*0360*/ 	.short	0x0100
        /*0362*/ 	.byte	0x04
	.zero		1


	//   ....[40]....
        /*0364*/ 	.word	0x00000880
        /*0368*/ 	.word	0x000000ff
        /*036c*/ 	.word	0x000000a0
        /*0370*/ 	.short	0x0100
        /*0372*/ 	.byte	0x04
	.zero		1


	//   ....[41]....
        /*0374*/ 	.word	0x00000890
        /*0378*/ 	.word	0x000000ff
        /*037c*/ 	.word	0x00000160
        /*0380*/ 	.short	0x0100
        /*0382*/ 	.byte	0x04
	.zero		1


	//   ....[42]....
        /*0384*/ 	.word	0x000008a0
        /*0388*/ 	.word	0x000000ff
        /*038c*/ 	.word	0x000000a8
        /*0390*/ 	.short	0x0100
        /*0392*/ 	.byte	0x04
	.zero		1


	//   ....[43]....
        /*0394*/ 	.word	0x000008b0
        /*0398*/ 	.word	0x000000ff
        /*039c*/ 	.word	0x00000168
        /*03a0*/ 	.short	0x0100
        /*03a2*/ 	.byte	0x04
	.zero		1


	//   ....[44]....
        /*03a4*/ 	.word	0x000008c0
        /*03a8*/ 	.word	0x000000ff
        /*03ac*/ 	.word	0x000000b0
        /*03b0*/ 	.short	0x0100
        /*03b2*/ 	.byte	0x04
	.zero		1


	//   ....[45]....
        /*03b4*/ 	.word	0x000008d0
        /*03b8*/ 	.word	0x000000ff
        /*03bc*/ 	.word	0x00000170
        /*03c0*/ 	.short	0x0100
        /*03c2*/ 	.byte	0x04
	.zero		1


	//   ....[46]....
        /*03c4*/ 	.word	0x000008e0
        /*03c8*/ 	.word	0x000000ff
        /*03cc*/ 	.word	0x000000b8
        /*03d0*/ 	.short	0x0100
        /*03d2*/ 	.byte	0x04
	.zero		1


	//   ....[47]....
        /*03d4*/ 	.word	0x000008f0
        /*03d8*/ 	.word	0x000000ff
        /*03dc*/ 	.word	0x00000178
        /*03e0*/ 	.short	0x0100
        /*03e2*/ 	.byte	0x04
	.zero		1


	//   ....[48]....
        /*03e4*/ 	.word	0x00000a30
        /*03e8*/ 	.word	0x000000ff
        /*03ec*/ 	.word	0x00000180
        /*03f0*/ 	.short	0x0100
        /*03f2*/ 	.byte	0x04
	.zero		1


	//   ....[49]....
        /*03f4*/ 	.word	0x00000a40
        /*03f8*/ 	.word	0x000000ff
        /*03fc*/ 	.word	0x00000190
        /*0400*/ 	.short	0x0100
        /*0402*/ 	.byte	0x04
	.zero		1


	//   ....[50]....
        /*0404*/ 	.word	0x00000a50
        /*0408*/ 	.word	0x000000ff
        /*040c*/ 	.word	0x00000188
        /*0410*/ 	.short	0x0100
        /*0412*/ 	.byte	0x04
	.zero		1


	//   ....[51]....
        /*0414*/ 	.word	0x00000a60
        /*0418*/ 	.word	0x000000ff
        /*041c*/ 	.word	0x00000198
        /*0420*/ 	.short	0x0100
        /*0422*/ 	.byte	0x04
	.zero		1


	//   ....[52]....
        /*0424*/ 	.word	0x00000b50
        /*0428*/ 	.word	0x000000ff
        /*042c*/ 	.word	0x000001a0
        /*0430*/ 	.short	0x0100
        /*0432*/ 	.byte	0x06
	.zero		1


	//   ....[53]....
        /*0434*/ 	.word	0x00000b60
        /*0438*/ 	.word	0x000000ff
        /*043c*/ 	.word	0x000001a8
        /*0440*/ 	.short	0x0100
        /*0442*/ 	.byte	0x06
	.zero		1


	//   ....[54]....
        /*0444*/ 	.word	0x00000ca0
        /*0448*/ 	.word	0x000000ff
        /*044c*/ 	.word	0x000001b0
        /*0450*/ 	.short	0x0100
        /*0452*/ 	.byte	0x06
	.zero		1


	//   ....[55]....
        /*0454*/ 	.word	0x00000cb0
        /*0458*/ 	.word	0x000000ff
        /*045c*/ 	.word	0x000001b8
        /*0460*/ 	.short	0x0100
        /*0462*/ 	.byte	0x06
	.zero		1


	//   ....[56]....
        /*0464*/ 	.word	0x00000e00
        /*0468*/ 	.word	0x000000ff
        /*046c*/ 	.word	0x000001c0
        /*0470*/ 	.short	0x0100
        /*0472*/ 	.byte	0x04
	.zero		1


	//   ....[57]....
        /*0474*/ 	.word	0x00000e10
        /*0478*/ 	.word	0x000000ff
        /*047c*/ 	.word	0x000001d0
        /*0480*/ 	.short	0x0100
        /*0482*/ 	.byte	0x04
	.zero		1


	//   ....[58]....
        /*0484*/ 	.word	0x00000e20
        /*0488*/ 	.word	0x000000ff
        /*048c*/ 	.word	0x000001c8
        /*0490*/ 	.short	0x0100
        /*0492*/ 	.byte	0x04
	.zero		1


	//   ....[59]....
        /*0494*/ 	.word	0x00000e30
        /*0498*/ 	.word	0x000000ff
        /*049c*/ 	.word	0x000001d8
        /*04a0*/ 	.short	0x0100
        /*04a2*/ 	.byte	0x04
	.zero		1


	//   ....[60]....
        /*04a4*/ 	.word	0x000019e0
        /*04a8*/ 	.word	0x000000ff
        /*04ac*/ 	.word	0x000000c0
        /*04b0*/ 	.short	0x010a
        /*04b2*/ 	.byte	0x07
	.zero		1


	//   ....[61]....
        /*04b4*/ 	.word	0x00001d10
        /*04b8*/ 	.word	0x000000ff
        /*04bc*/ 	.word	0x000000c0
        /*04c0*/ 	.short	0x010a
        /*04c2*/ 	.byte	0x21
	.zero		1


	//   ....[62]....
        /*04c4*/ 	.word	0x00001e80
        /*04c8*/ 	.word	0x000000ff
        /*04cc*/ 	.word	0x000000c0
        /*04d0*/ 	.short	0x010a
        /*04d2*/ 	.byte	0x08
	.zero		1


	//   ....[63]....
        /*04d4*/ 	.word	0x00002050
        /*04d8*/ 	.word	0x000000ff
        /*04dc*/ 	.word	0x000001a8
        /*04e0*/ 	.short	0x0101
        /*04e2*/ 	.byte	0x24
	.zero		1


	//   ....[64]....
        /*04e4*/ 	.word	0x00002080
        /*04e8*/ 	.word	0x000000ff
        /*04ec*/ 	.word	0x000000c0
        /*04f0*/ 	.short	0x010a
        /*04f2*/ 	.byte	0x04
	.zero		1


	//   ....[65]....
        /*04f4*/ 	.word	0x000021c0
        /*04f8*/ 	.word	0x000000ff
        /*04fc*/ 	.word	0x000000c0
        /*0500*/ 	.short	0x010a
        /*0502*/ 	.byte	0x19
	.zero		1


	//   ....[66]....
        /*0504*/ 	.word	0x00002330
        /*0508*/ 	.word	0x000000ff
        /*050c*/ 	.word	0x000000c0
        /*0510*/ 	.short	0x010a
        /*0512*/ 	.byte	0x08
	.zero		1


	//   ....[67]....
        /*0514*/ 	.word	0x00002500
        /*0518*/ 	.word	0x000000ff
        /*051c*/ 	.word	0x000001b0
        /*0520*/ 	.short	0x010a
        /*0522*/ 	.byte	0x24
	.zero		1


	//   ....[68]....
        /*0524*/ 	.word	0x000025c0
        /*0528*/ 	.word	0x000000ff
        /*052c*/ 	.word	0x00000000
        /*0530*/ 	.short	0x0101
        /*0532*/ 	.byte	0x04
	.zero		1


	//   ....[69]....
        /*0534*/ 	.word	0x00002bb0
        /*0538*/ 	.word	0x000000ff
        /*053c*/ 	.word	0x00000000
        /*0540*/ 	.short	0x010a
        /*0542*/ 	.byte	0x04
	.zero		1


	//   ....[70]....
        /*0544*/ 	.word	0x00002c50
        /*0548*/ 	.word	0x000000ff
        /*054c*/ 	.word	0x00000000
        /*0550*/ 	.short	0x010a
        /*0552*/ 	.byte	0x05
	.zero		1


	//   ....[71]....
        /*0554*/ 	.word	0x00002cf0
        /*0558*/ 	.word	0x000000ff
        /*055c*/ 	.word	0x00000000
        /*0560*/ 	.short	0x010a
        /*0562*/ 	.byte	0x05
	.zero		1


	//   ....[72]....
        /*0564*/ 	.word	0x00002d90
        /*0568*/ 	.word	0x000000ff
        /*056c*/ 	.word	0x00000000
        /*0570*/ 	.short	0x010a
        /*0572*/ 	.byte	0x05
	.zero		1


	//   ....[73]....
        /*0574*/ 	.word	0x00002e30
        /*0578*/ 	.word	0x000000ff
        /*057c*/ 	.word	0x00000000
        /*0580*/ 	.short	0x010a
        /*0582*/ 	.byte	0x05
	.zero		1


	//   ....[74]....
        /*0584*/ 	.word	0x00002ed0
        /*0588*/ 	.word	0x000000ff
        /*058c*/ 	.word	0x00000000
        /*0590*/ 	.short	0x010a
        /*0592*/ 	.byte	0x05
	.zero		1


	//   ....[75]....
        /*0594*/ 	.word	0x00002f70
        /*0598*/ 	.word	0x000000ff
        /*059c*/ 	.word	0x00000000
        /*05a0*/ 	.short	0x010a
        /*05a2*/ 	.byte	0x05
	.zero		1


	//   ....[76]....
        /*05a4*/ 	.word	0x00003010
        /*05a8*/ 	.word	0x000000ff
        /*05ac*/ 	.word	0x00000000
        /*05b0*/ 	.short	0x010a
        /*05b2*/ 	.byte	0x05
	.zero		1


	//   ....[77]....
        /*05b4*/ 	.word	0x000030b0
        /*05b8*/ 	.word	0x000000ff
        /*05bc*/ 	.word	0x00000000
        /*05c0*/ 	.short	0x010a
        /*05c2*/ 	.byte	0x05
	.zero		1


	//   ....[78]....
        /*05c4*/ 	.word	0x00003150
        /*05c8*/ 	.word	0x000000ff
        /*05cc*/ 	.word	0x00000000
        /*05d0*/ 	.short	0x010a
        /*05d2*/ 	.byte	0x05
	.zero		1


	//   ....[79]....
        /*05d4*/ 	.word	0x000031f0
        /*05d8*/ 	.word	0x000000ff
        /*05dc*/ 	.word	0x00000000
        /*05e0*/ 	.short	0x010a
        /*05e2*/ 	.byte	0x05
	.zero		1


	//   ....[80]....
        /*05e4*/ 	.word	0x00003290
        /*05e8*/ 	.word	0x000000ff
        /*05ec*/ 	.word	0x00000000
        /*05f0*/ 	.short	0x010a
        /*05f2*/ 	.byte	0x05
	.zero		1


	//   ....[81]....
        /*05f4*/ 	.word	0x00003330
        /*05f8*/ 	.word	0x000000ff
        /*05fc*/ 	.word	0x00000000
        /*0600*/ 	.short	0x010a
        /*0602*/ 	.byte	0x05
	.zero		1


	//   ....[82]....
        /*0604*/ 	.word	0x000033d0
        /*0608*/ 	.word	0x000000ff
        /*060c*/ 	.word	0x00000000
        /*0610*/ 	.short	0x010a
        /*0612*/ 	.byte	0x05
	.zero		1


	//   ....[83]....
        /*0614*/ 	.word	0x00003470
        /*0618*/ 	.word	0x000000ff
        /*061c*/ 	.word	0x00000000
        /*0620*/ 	.short	0x010a
        /*0622*/ 	.byte	0x05
	.zero		1


	//   ....[84]....
        /*0624*/ 	.word	0x00003510
        /*0628*/ 	.word	0x000000ff
        /*062c*/ 	.word	0x00000000
        /*0630*/ 	.short	0x010a
        /*0632*/ 	.byte	0x05
	.zero		1


	//   ....[85]....
        /*0634*/ 	.word	0x000035b0
        /*0638*/ 	.word	0x000000ff
        /*063c*/ 	.word	0x00000000
        /*0640*/ 	.short	0x010a
        /*0642*/ 	.byte	0x05
	.zero		1


	//   ....[86]....
        /*0644*/ 	.word	0x00003650
        /*0648*/ 	.word	0x000000ff
        /*064c*/ 	.word	0x00000000
        /*0650*/ 	.short	0x010a
        /*0652*/ 	.byte	0x05
	.zero		1


	//   ....[87]....
        /*0654*/ 	.word	0x000036f0
        /*0658*/ 	.word	0x000000ff
        /*065c*/ 	.word	0x00000000
        /*0660*/ 	.short	0x010a
        /*0662*/ 	.byte	0x05
	.zero		1


	//   ....[88]....
        /*0664*/ 	.word	0x00003790
        /*0668*/ 	.word	0x000000ff
        /*066c*/ 	.word	0x00000000
        /*0670*/ 	.short	0x010a
        /*0672*/ 	.byte	0x05
	.zero		1


	//   ....[89]....
        /*0674*/ 	.word	0x00003830
        /*0678*/ 	.word	0x000000ff
        /*067c*/ 	.word	0x00000000
        /*0680*/ 	.short	0x010a
        /*0682*/ 	.byte	0x05
	.zero		1


	//   ....[90]....
        /*0684*/ 	.word	0x000038d0
        /*0688*/ 	.word	0x000000ff
        /*068c*/ 	.word	0x00000000
        /*0690*/ 	.short	0x010a
        /*0692*/ 	.byte	0x05
	.zero		1


	//   ....[91]....
        /*0694*/ 	.word	0x00003970
        /*0698*/ 	.word	0x000000ff
        /*069c*/ 	.word	0x00000000
        /*06a0*/ 	.short	0x010a
        /*06a2*/ 	.byte	0x05
	.zero		1


	//   ....[92]....
        /*06a4*/ 	.word	0x00003a20
        /*06a8*/ 	.word	0x00000000
        /*06ac*/ 	.word	0x00000000
        /*06b0*/ 	.short	0x010a
        /*06b2*/ 	.byte	0xff
	.zero		1


	//   ....[93]....
        /*06b4*/ 	.word	0x00003b70
        /*06b8*/ 	.word	0x000000ff
        /*06bc*/ 	.word	0x000001b8
        /*06c0*/ 	.short	0x010a
        /*06c2*/ 	.byte	0x04
	.zero		1


	//   ....[94]....
        /*06c4*/ 	.word	0x00003c10
        /*06c8*/ 	.word	0x000000ff
        /*06cc*/ 	.word	0x000001b0
        /*06d0*/ 	.short	0x010a
        /*06d2*/ 	.byte	0x04
	.zero		1


	//   ....[95]....
        /*06d4*/ 	.word	0x00003cb0
        /*06d8*/ 	.word	0x000000ff
        /*06dc*/ 	.word	0x00000000
        /*06e0*/ 	.short	0x0101
        /*06e2*/ 	.byte	0x05
	.zero		1


	//   ....[96]....
        /*06e4*/ 	.word	0x00003cf0
        /*06e8*/ 	.word	0x000000ff
        /*06ec*/ 	.word	0x000001b8
        /*06f0*/ 	.short	0x0106
        /*06f2*/ 	.byte	0x04
	.zero		1


	//   ....[97]....
        /*06f4*/ 	.word	0x00003d30
        /*06f8*/ 	.word	0x00000000
        /*06fc*/ 	.word	0x000001b8
        /*0700*/ 	.short	0x010a
        /*0702*/ 	.byte	0xff
	.zero		1


	//   ....[98]....
        /*0704*/ 	.word	0x00004210
        /*0708*/ 	.word	0x000000ff
        /*070c*/ 	.word	0x000001b0
        /*0710*/ 	.short	0x010a
        /*0712*/ 	.byte	0x0f
	.zero		1


	//   ....[99]....
        /*0714*/ 	.word	0x000042c0
        /*0718*/ 	.word	0x000000ff
        /*071c*/ 	.word	0x00000000
        /*0720*/ 	.short	0x0101
        /*0722*/ 	.byte	0x17
	.zero		1


	//   ....[100]....
        /*0724*/ 	.word	0x000042d0
        /*0728*/ 	.word	0x000000ff
        /*072c*/ 	.word	0x000001d0
        /*0730*/ 	.short	0x010a
        /*0732*/ 	.byte	0x13
	.zero		1


	//   ....[101]....
        /*0734*/ 	.word	0x00004360
        /*0738*/ 	.word	0x000000ff
        /*073c*/ 	.word	0x00000000
        /*0740*/ 	.short	0x010a
        /*0742*/ 	.byte	0x04
	.zero		1


	//   ....[102]....
        /*0744*/ 	.word	0x00004400
        /*0748*/ 	.word	0x000000ff
        /*074c*/ 	.word	0x00000000
        /*0750*/ 	.short	0x010a
        /*0752*/ 	.byte	0x0b
	.zero		1


	//   ....[103]....
        /*0754*/ 	.word	0x00004530
        /*0758*/ 	.word	0x000000ff
        /*075c*/ 	.word	0x00000000
        /*0760*/ 	.short	0x010a
        /*0762*/ 	.byte	0x04
	.zero		1


	//   ....[104]....
        /*0764*/ 	.word	0x00004700
        /*0768*/ 	.word	0x000000ff
        /*076c*/ 	.word	0x00000000
        /*0770*/ 	.short	0x010a
        /*0772*/ 	.byte	0x04
	.zero		1


	//   ....[105]....
        /*0774*/ 	.word	0x00004790
        /*0778*/ 	.word	0x000000ff
        /*077c*/ 	.word	0x00000000
        /*0780*/ 	.short	0x010a
        /*0782*/ 	.byte	0x04
	.zero		1


	//   ....[106]....
        /*0784*/ 	.word	0x00004e40
        /*0788*/ 	.word	0x000000ff
        /*078c*/ 	.word	0x000001b0
        /*0790*/ 	.short	0x010a
        /*0792*/ 	.byte	0x19
	.zero		1


	//   ....[107]....
        /*0794*/ 	.word	0x00004ee0
        /*0798*/ 	.word	0x000000ff
        /*079c*/ 	.word	0x00000000
        /*07a0*/ 	.short	0x0101
        /*07a2*/ 	.byte	0x2d
	.zero		1


	//   ....[108]....
        /*07a4*/ 	.word	0x00005410
        /*07a8*/ 	.word	0x000000ff
        /*07ac*/ 	.word	0x000001a8
        /*07b0*/ 	.short	0x010a
        /*07b2*/ 	.byte	0x19
	.zero		1


	//   ....[109]....
        /*07b4*/ 	.word	0x000058d0
        /*07b8*/ 	.word	0x000000ff
        /*07bc*/ 	.word	0x00000190
        /*07c0*/ 	.short	0x010a
        /*07c2*/ 	.byte	0x19
	.zero		1


	//   ....[110]....
        /*07c4*/ 	.word	0x00005a40
        /*07c8*/ 	.word	0x000000ff
        /*07cc*/ 	.word	0x00000180
        /*07d0*/ 	.short	0x010b
        /*07d2*/ 	.byte	0x19
	.zero		1


	//   ....[111]....
        /*07d4*/ 	.word	0x00005a50
        /*07d8*/ 	.word	0x000000ff
        /*07dc*/ 	.word	0x00000000
        /*07e0*/ 	.short	0x0101
        /*07e2*/ 	.byte	0x30
	.zero		1


	//   ....[112]....
        /*07e4*/ 	.word	0x00005a60
        /*07e8*/ 	.word	0x000000ff
        /*07ec*/ 	.word	0x00000198
        /*07f0*/ 	.short	0x010a
        /*07f2*/ 	.byte	0x19
	.zero		1


	//   ....[113]....
        /*07f4*/ 	.word	0x00005c10
        /*07f8*/ 	.word	0x000000ff
        /*07fc*/ 	.word	0x00000188
        /*0800*/ 	.short	0x010b
        /*0802*/ 	.byte	0x19
	.zero		1


	//   ....[114]....
        /*0804*/ 	.word	0x00005c20
        /*0808*/ 	.word	0x000000ff
        /*080c*/ 	.word	0x00000000
        /*0810*/ 	.short	0x0101
        /*0812*/ 	.byte	0x2f
	.zero		1


	//   ....[115]....
        /*0814*/ 	.word	0x00005c50
        /*0818*/ 	.word	0x000000ff
        /*081c*/ 	.word	0x00000190
        /*0820*/ 	.short	0x010a
        /*0822*/ 	.byte	0x19
	.zero		1


	//   ....[116]....
        /*0824*/ 	.word	0x00005c90
        /*0828*/ 	.word	0x00000000
        /*082c*/ 	.word	0x00000198
        /*0830*/ 	.short	0x010a
        /*0832*/ 	.byte	0xff
	.zero		1


	//   ....[117]....
        /*0834*/ 	.word	0x00005ff0
        /*0838*/ 	.word	0x000000ff
        /*083c*/ 	.word	0x000001b0
        /*0840*/ 	.short	0x010a
        /*0842*/ 	.byte	0x30
	.zero		1


	//   ....[118]....
        /*0844*/ 	.word	0x000060c0
        /*0848*/ 	.word	0x000000ff
        /*084c*/ 	.word	0x00000000
        /*0850*/ 	.short	0x0101
        /*0852*/ 	.byte	0x04
	.zero		1


	//   ....[119]....
        /*0854*/ 	.word	0x000070c0
        /*0858*/ 	.word	0x00000000
        /*085c*/ 	.word	0x00000180
        /*0860*/ 	.short	0x010a
        /*0862*/ 	.byte	0xff
	.zero		1


	//   ....[120]....
        /*0864*/ 	.word	0x00007100
        /*0868*/ 	.word	0x000000b5
        /*086c*/ 	.word	0x000001c0
        /*0870*/ 	.short	0x010a
        /*0872*/ 	.byte	0xff
	.zero		1


	//   ....[121]....
        /*0874*/ 	.word	0x00007240
        /*0878*/ 	.word	0x00000000
        /*087c*/ 	.word	0x00000180
        /*0880*/ 	.short	0x010a
        /*0882*/ 	.byte	0xff
	.zero		1


	//   ....[122]....
        /*0884*/ 	.word	0x00007390
        /*0888*/ 	.word	0x00000002
        /*088c*/ 	.word	0x00000000
        /*0890*/ 	.short	0x0101
        /*0892*/ 	.byte	0xff
	.zero		1


	//   ....[123]....
        /*0894*/ 	.word	0x000073f0
        /*0898*/ 	.word	0x000000b5
        /*089c*/ 	.word	0x000001c0
        /*08a0*/ 	.short	0x010a
        /*08a2*/ 	.byte	0xff
	.zero		1


	//   ....[124]....
        /*08a4*/ 	.word	0x000087a0
        /*08a8*/ 	.word	0x000000c3
        /*08ac*/ 	.word	0x00000180
        /*08b0*/ 	.short	0x010a
        /*08b2*/ 	.byte	0xff
	.zero		1


	//   ....[125]....
        /*08b4*/ 	.word	0x00008880
        /*08b8*/ 	.word	0x000000c3
        /*08bc*/ 	.word	0x00000180
        /*08c0*/ 	.short	0x010a
        /*08c2*/ 	.byte	0xff
	.zero		1


	//   ....[126]....
        /*08c4*/ 	.word	0x000089b0
        /*08c8*/ 	.word	0x00000000
        /*08cc*/ 	.word	0x00000000
        /*08d0*/ 	.short	0x0101
        /*08d2*/ 	.byte	0xff
	.zero		1


	//   ....[127]....
        /*08d4*/ 	.word	0x00008fd0
        /*08d8*/ 	.word	0x000000ff
        /*08dc*/ 	.word	0x00000000
        /*08e0*/ 	.short	0x0101
        /*08e2*/ 	.byte	0x04
	.zero		1


	//   ....[128]....
        /*08e4*/ 	.word	0x00009e40
        /*08e8*/ 	.word	0x00000000
        /*08ec*/ 	.word	0x000000c0
        /*08f0*/ 	.short	0x010a
        /*08f2*/ 	.byte	0xff
	.zero		1


	//   ....[129]....
        /*08f4*/ 	.word	0x00009ea0
        /*08f8*/ 	.word	0x00000000
        /*08fc*/ 	.word	0x000000c0
        /*0900*/ 	.short	0x010a
        /*0902*/ 	.byte	0xff
	.zero		1


	//   ....[130]....
        /*0904*/ 	.word	0x00009f00
        /*0908*/ 	.word	0x00000000
        /*090c*/ 	.word	0x000001b0
        /*0910*/ 	.short	0x010a
        /*0912*/ 	.byte	0xff
	.zero		1


	//   ....[131]....
        /*0914*/ 	.word	0x00009f60
        /*0918*/ 	.word	0x00000000
        /*091c*/ 	.word	0x00000000
        /*0920*/ 	.short	0x010a
        /*0922*/ 	.byte	0xff
	.zero		1


	//   ....[132]....
        /*0924*/ 	.word	0x00009fc0
        /*0928*/ 	.word	0x00000000
        /*092c*/ 	.word	0x00000000
        /*0930*/ 	.short	0x010a
        /*0932*/ 	.byte	0xff
	.zero		1


	//   ....[133]....
        /*0934*/ 	.word	0x0000a020
        /*0938*/ 	.word	0x00000000
        /*093c*/ 	.word	0x00000000
        /*0940*/ 	.short	0x010a
        /*0942*/ 	.byte	0xff
	.zero		1


	//   ....[134]....
        /*0944*/ 	.word	0x0000a080
        /*0948*/ 	.word	0x00000000
        /*094c*/ 	.word	0x00000000
        /*0950*/ 	.short	0x010a
        /*0952*/ 	.byte	0xff
	.zero		1


	//   ....[135]....
        /*0954*/ 	.word	0x0000a0e0
        /*0958*/ 	.word	0x00000000
        /*095c*/ 	.word	0x00000000
        /*0960*/ 	.short	0x010a
        /*0962*/ 	.byte	0xff
	.zero		1


	//   ....[136]....
        /*0964*/ 	.word	0x0000a140
        /*0968*/ 	.word	0x00000000
        /*096c*/ 	.word	0x00000000
        /*0970*/ 	.short	0x010a
        /*0972*/ 	.byte	0xff
	.zero		1


	//   ....[137]....
        /*0974*/ 	.word	0x0000a1a0
        /*0978*/ 	.word	0x00000000
        /*097c*/ 	.word	0x00000000
        /*0980*/ 	.short	0x010a
        /*0982*/ 	.byte	0xff
	.zero		1


	//   ....[138]....
        /*0984*/ 	.word	0x0000a200
        /*0988*/ 	.word	0x00000000
        /*098c*/ 	.word	0x00000000
        /*0990*/ 	.short	0x010a
        /*0992*/ 	.byte	0xff
	.zero		1


	//   ....[139]....
        /*0994*/ 	.word	0x0000a260
        /*0998*/ 	.word	0x00000000
        /*099c*/ 	.word	0x00000000
        /*09a0*/ 	.short	0x010a
        /*09a2*/ 	.byte	0xff
	.zero		1


	//   ....[140]....
        /*09a4*/ 	.word	0x0000a2c0
        /*09a8*/ 	.word	0x00000000
        /*09ac*/ 	.word	0x00000000
        /*09b0*/ 	.short	0x010a
        /*09b2*/ 	.byte	0xff
	.zero		1


	//   ....[141]....
        /*09b4*/ 	.word	0x0000a320
        /*09b8*/ 	.word	0x00000000
        /*09bc*/ 	.word	0x00000000
        /*09c0*/ 	.short	0x010a
        /*09c2*/ 	.byte	0xff
	.zero		1


	//   ....[142]....
        /*09c4*/ 	.word	0x0000a380
        /*09c8*/ 	.word	0x00000000
        /*09cc*/ 	.word	0x00000000
        /*09d0*/ 	.short	0x010a
        /*09d2*/ 	.byte	0xff
	.zero		1


	//   ....[143]....
        /*09d4*/ 	.word	0x0000a3e0
        /*09d8*/ 	.word	0x00000000
        /*09dc*/ 	.word	0x00000000
        /*09e0*/ 	.short	0x010a
        /*09e2*/ 	.byte	0xff
	.zero		1


	//   ....[144]....
        /*09e4*/ 	.word	0x0000a440
        /*09e8*/ 	.word	0x00000000
        /*09ec*/ 	.word	0x00000000
        /*09f0*/ 	.short	0x010a
        /*09f2*/ 	.byte	0xff
	.zero		1


	//   ....[145]....
        /*09f4*/ 	.word	0x0000a4a0
        /*09f8*/ 	.word	0x00000000
        /*09fc*/ 	.word	0x00000000
        /*0a00*/ 	.short	0x010a
        /*0a02*/ 	.byte	0xff
	.zero		1


	//   ....[146]....
        /*0a04*/ 	.word	0x0000a500
        /*0a08*/ 	.word	0x00000000
        /*0a0c*/ 	.word	0x00000000
        /*0a10*/ 	.short	0x010a
        /*0a12*/ 	.byte	0xff
	.zero		1


	//   ....[147]....
        /*0a14*/ 	.word	0x0000a560
        /*0a18*/ 	.word	0x00000000
        /*0a1c*/ 	.word	0x00000000
        /*0a20*/ 	.short	0x010a
        /*0a22*/ 	.byte	0xff
	.zero		1


	//   ....[148]....
        /*0a24*/ 	.word	0x0000a5c0
        /*0a28*/ 	.word	0x00000000
        /*0a2c*/ 	.word	0x00000000
        /*0a30*/ 	.short	0x010a
        /*0a32*/ 	.byte	0xff
	.zero		1


	//   ....[149]....
        /*0a34*/ 	.word	0x0000a620
        /*0a38*/ 	.word	0x00000000
        /*0a3c*/ 	.word	0x00000000
        /*0a40*/ 	.short	0x010a
        /*0a42*/ 	.byte	0xff
	.zero		1


	//   ....[150]....
        /*0a44*/ 	.word	0x0000a680
        /*0a48*/ 	.word	0x00000000
        /*0a4c*/ 	.word	0x00000000
        /*0a50*/ 	.short	0x010a
        /*0a52*/ 	.byte	0xff
	.zero		1


	//   ....[151]....
        /*0a54*/ 	.word	0x0000a6e0
        /*0a58*/ 	.word	0x00000000
        /*0a5c*/ 	.word	0x00000000
        /*0a60*/ 	.short	0x010a
        /*0a62*/ 	.byte	0xff
	.zero		1


	//   ....[152]....
        /*0a64*/ 	.word	0x0000a740
        /*0a68*/ 	.word	0x00000000
        /*0a6c*/ 	.word	0x00000000
        /*0a70*/ 	.short	0x010a
        /*0a72*/ 	.byte	0xff
	.zero		1


	//   ....[153]....
        /*0a74*/ 	.word	0x0000a7a0
        /*0a78*/ 	.word	0x00000000
        /*0a7c*/ 	.word	0x00000000
        /*0a80*/ 	.short	0x010a
        /*0a82*/ 	.byte	0xff
	.zero		1


	//   ....[154]....
        /*0a84*/ 	.word	0x0000a800
        /*0a88*/ 	.word	0x00000004
        /*0a8c*/ 	.word	0x000001b8
        /*0a90*/ 	.short	0x010a
        /*0a92*/ 	.byte	0xff
	.zero		1


	//   ....[155]....
        /*0a94*/ 	.word	0x0000a860
        /*0a98*/ 	.word	0x00000004
        /*0a9c*/ 	.word	0x000001b0
        /*0aa0*/ 	.short	0x010a
        /*0aa2*/ 	.byte	0xff
	.zero		1


	//   ....[156]....
        /*0aa4*/ 	.word	0x0000a8c0
        /*0aa8*/ 	.word	0x00000000
        /*0aac*/ 	.word	0x000001b0
        /*0ab0*/ 	.short	0x010a
        /*0ab2*/ 	.byte	0xff
	.zero		1


	//   ....[157]....
        /*0ab4*/ 	.word	0x0000a920
        /*0ab8*/ 	.word	0x00000005
        /*0abc*/ 	.word	0x000001d0
        /*0ac0*/ 	.short	0x010a
        /*0ac2*/ 	.byte	0xff
	.zero		1


	//   ....[158]....
        /*0ac4*/ 	.word	0x0000a980
        /*0ac8*/ 	.word	0x00000000
        /*0acc*/ 	.word	0x00000000
        /*0ad0*/ 	.short	0x010a
        /*0ad2*/ 	.byte	0xff
	.zero		1


	//   ....[159]....
        /*0ad4*/ 	.word	0x0000a9e0
        /*0ad8*/ 	.word	0x00000000
        /*0adc*/ 	.word	0x00000000
        /*0ae0*/ 	.short	0x010a
        /*0ae2*/ 	.byte	0xff
	.zero		1


	//   ....[160]....
        /*0ae4*/ 	.word	0x0000aa40
        /*0ae8*/ 	.word	0x00000000
        /*0aec*/ 	.word	0x00000000
        /*0af0*/ 	.short	0x010a
        /*0af2*/ 	.byte	0xff
	.zero		1


	//   ....[161]....
        /*0af4*/ 	.word	0x0000aaa0
        /*0af8*/ 	.word	0x00000000
        /*0afc*/ 	.word	0x000001b0
        /*0b00*/ 	.short	0x010a
        /*0b02*/ 	.byte	0xff
	.zero		1


	//   ....[162]....
        /*0b04*/ 	.word	0x0000ab00
        /*0b08*/ 	.word	0x00000003
        /*0b0c*/ 	.word	0x000001a8
        /*0b10*/ 	.short	0x010a
        /*0b12*/ 	.byte	0xff
	.zero		1


	//   ....[163]....
        /*0b14*/ 	.word	0x0000ab60
        /*0b18*/ 	.word	0x00000000
        /*0b1c*/ 	.word	0x00000190
        /*0b20*/ 	.short	0x010a
        /*0b22*/ 	.byte	0xff
	.zero		1


	//   ....[164]....
        /*0b24*/ 	.word	0x0000abc0
        /*0b28*/ 	.word	0x00000000
        /*0b2c*/ 	.word	0x00000198
        /*0b30*/ 	.short	0x010a
        /*0b32*/ 	.byte	0xff
	.zero		1


	//   ....[165]....
        /*0b34*/ 	.word	0x0000ac20
        /*0b38*/ 	.word	0x00000000
        /*0b3c*/ 	.word	0x00000190
        /*0b40*/ 	.short	0x010a
        /*0b42*/ 	.byte	0xff
	.zero		1


	//   ....[166]....
        /*0b44*/ 	.word	0x0000ac80
        /*0b48*/ 	.word	0x00000000
        /*0b4c*/ 	.word	0x000001b0
        /*0b50*/ 	.short	0x010a
        /*0b52*/ 	.byte	0xff
	.zero		1


	//   ....[167]....
        /*0b54*/ 	.word	0x0000acd0
        /*0b58*/ 	.word	0x00000000
        /*0b5c*/ 	.word	0x00000180
        /*0b60*/ 	.short	0x010a
        /*0b62*/ 	.byte	0xff
	.zero		1


	//   ....[168]....
        /*0b64*/ 	.word	0x0000ad20
        /*0b68*/ 	.word	0x000000b5
        /*0b6c*/ 	.word	0x000001c0
        /*0b70*/ 	.short	0x010a
        /*0b72*/ 	.byte	0xff
	.zero		1


	//   ....[169]....
        /*0b74*/ 	.word	0x0000ad70
        /*0b78*/ 	.word	0x000000c3
        /*0b7c*/ 	.word	0x00000180
        /*0b80*/ 	.short	0x010a
        /*0b82*/ 	.byte	0xff
	.zero		1


	//----- nvinfo : EIATTR_NUM_MBARRIERS
	.align		4
.L_47:
        /*0b84*/ 	.byte	0x03, 0x38
        /*0b86*/ 	.short	0x003c


	//----- nvinfo : EIATTR_EXIT_INSTR_OFFSETS
	.align		4
        /*0b88*/ 	.byte	0x04, 0x1c
        /*0b8a*/ 	.short	(.L_49 - .L_48)


	//   ....[0]....
.L_48:
        /*0b8c*/ 	.word	0x00003a50


	//   ....[1]....
        /*0b90*/ 	.word	0x00003d00


	//   ....[2]....
        /*0b94*/ 	.word	0x00003d60


	//   ....[3]....
        /*0b98*/ 	.word	0x00004a00


	//   ....[4]....
        /*0b9c*/ 	.word	0x00005cc0


	//   ....[5]....
        /*0ba0*/ 	.word	0x00005d00


	//   ....[6]....
        /*0ba4*/ 	.word	0x00009e20


	//----- nvinfo : EIATTR_MAX_THREADS
	.align		4
.L_49:
        /*0ba8*/ 	.byte	0x04, 0x05
        /*0baa*/ 	.short	(.L_51 - .L_50)
.L_50:
        /*0bac*/ 	.word	0x00000100
        /*0bb0*/ 	.word	0x00000001
        /*0bb4*/ 	.word	0x00000001


	//----- nvinfo : EIATTR_CRS_STACK_SIZE
	.align		4
.L_51:
        /*0bb8*/ 	.byte	0x04, 0x1e
        /*0bba*/ 	.short	(.L_53 - .L_52)
.L_52:
        /*0bbc*/ 	.word	0x00000000


	//----- nvinfo : EIATTR_CBANK_PARAM_SIZE
	.align		4
.L_53:
        /*0bc0*/ 	.byte	0x03, 0x19
        /*0bc2*/ 	.short	0x0800


	//----- nvinfo : EIATTR_PARAM_CBANK
	.align		4
        /*0bc4*/ 	.byte	0x04, 0x0a
        /*0bc6*/ 	.short	(.L_55 - .L_54)
	.align		4
.L_54:
        /*0bc8*/ 	.word	index@(.nv.constant0._ZN7cutlass13device_kernelINS_4conv6kernel13ConvUniversalINS1_16ConvProblemShapeILNS1_8OperatorE2ELi2EEENS1_10collective14CollectiveConvINS1_47MainloopSm100TmaUmmaWarpSpecializedImplicitGemmILS5_2ELi24ELi2ELi1ELi2EN4cute5tupleIJNSA_1CILi1EEESD_SD_EEEEENSB_IJNSC_ILi128EEENSB_IJSG_EEENSB_IJNSC_ILi32EEEEEEEEENS_12float_e4m3_tESL_NSA_8TiledMMAINSA_8MMA_AtomIJNSA_10MMA_TraitsINSA_19SM100_MMA_F8F6F4_SSEJSL_SL_fSG_SG_NSA_17integral_constantINSA_4UMMA5MajorELSS_1EEEST_NSQ_INSR_7ScaleInELSU_0EEESV_EEEEEENSA_6LayoutISE_NSB_IJNSC_ILi0EEESZ_SZ_EEEEENSB_IJNSA_10UnderscoreES12_S12_EEEEENS7_6detail27Sm100ImplicitGemmTileTraitsINSA_13SM90_TMA_LOADENSA_14ComposedLayoutINSA_7SwizzleILi3ELi4ELi3EEENSA_18smem_ptr_flag_bitsILi8EEENSY_INSB_IJSG_NSC_ILi8EEEEEENSB_IJSD_SG_EEEEEEEvEENS16_INSA_20SM90_TMA_LOAD_IM2COLES1H_vEEEENS_8epilogue10collective18CollectiveEpilogueINS1M_23Sm100TmaWarpSpecializedILi2ELi2ELi64ELb0ELb0EEEJSK_NSB_IJNSY_ISG_SD_EENSY_INSC_ILi64EEESD_EEEEESL_NSB_IJlNSB_IJSD_llEEESZ_EEESL_S1W_NS1M_6fusion15FusionCallbacksIS1Q_NS1X_17LinearCombinationISL_fSL_fLNS_15FloatRoundStyleE2EEESK_S1U_JEEENSA_5SM1004TMEM4LOAD26SM100_TMEM_LOAD_32dp32b64xES17_NS18_INS19_ILi2ELi4ELi3EEES1C_NSY_INSB_IJS1D_S1S_EEENSB_IJS1S_SD_EEEEEEENSA_39AutoVectorizingCopyWithAssumedAlignmentILi128EEENSA_14SM90_TMA_STOREES2B_S2D_S2D_EEEvvEEEEvNT_6ParamsE)
        /*0bcc*/ 	.short	0x0380
        /*0bce*/ 	.short	0x0800


	//----- nvinfo : EIATTR_SW_WAR
	.align		4
.L_55:
        /*0bd0*/ 	.byte	0x04, 0x36
        /*0bd2*/ 	.short	(.L_57 - .L_56)
.L_56:
        /*0bd4*/ 	.word	0x00000008
.L_57:


//--------------------- .nv.callgraph             --------------------------
	.section	.nv.callgraph,"",@"SHT_CUDA_CALLGRAPH"
	.align	4
	.sectionentsize	8
	.align		4
        /*0000*/ 	.word	0x00000000
	.align		4
        /*0004*/ 	.word	0xffffffff
	.align		4
        /*0008*/ 	.word	index@(_ZN7cutlass13device_kernelINS_4conv6kernel13ConvUniversalINS1_16ConvProblemShapeILNS1_8OperatorE2ELi2EEENS1_10collective14CollectiveConvINS1_47MainloopSm100TmaUmmaWarpSpecializedImplicitGemmILS5_2ELi24ELi2ELi1ELi2EN4cute5tupleIJNSA_1CILi1EEESD_SD_EEEEENSB_IJNSC_ILi128EEENSB_IJSG_EEENSB_IJNSC_ILi32EEEEEEEEENS_12float_e4m3_tESL_NSA_8TiledMMAINSA_8MMA_AtomIJNSA_10MMA_TraitsINSA_19SM100_MMA_F8F6F4_SSEJSL_SL_fSG_SG_NSA_17integral_constantINSA_4UMMA5MajorELSS_1EEEST_NSQ_INSR_7ScaleInELSU_0EEESV_EEEEEENSA_6LayoutISE_NSB_IJNSC_ILi0EEESZ_SZ_EEEEENSB_IJNSA_10UnderscoreES12_S12_EEEEENS7_6detail27Sm100ImplicitGemmTileTraitsINSA_13SM90_TMA_LOADENSA_14ComposedLayoutINSA_7SwizzleILi3ELi4ELi3EEENSA_18smem_ptr_flag_bitsILi8EEENSY_INSB_IJSG_NSC_ILi8EEEEEENSB_IJSD_SG_EEEEEEEvEENS16_INSA_20SM90_TMA_LOAD_IM2COLES1H_vEEEENS_8epilogue10collective18CollectiveEpilogueINS1M_23Sm100TmaWarpSpecializedILi2ELi2ELi64ELb0ELb0EEEJSK_NSB_IJNSY_ISG_SD_EENSY_INSC_ILi64EEESD_EEEEESL_NSB_IJlNSB_IJSD_llEEESZ_EEESL_S1W_NS1M_6fusion15FusionCallbacksIS1Q_NS1X_17LinearCombinationISL_fSL_fLNS_15FloatRoundStyleE2EEESK_S1U_JEEENSA_5SM1004TMEM4LOAD26SM100_TMEM_LOAD_32dp32b64xES17_NS18_INS19_ILi2ELi4ELi3EEES1C_NSY_INSB_IJS1D_S1S_EEENSB_IJS1S_SD_EEEEEEENSA_39AutoVectorizingCopyWithAssumedAlignmentILi128EEENSA_14SM90_TMA_STOREES2B_S2D_S2D_EEEvvEEEEvNT_6ParamsE)
	.align		4
        /*000c*/ 	.word	index@(__assertfail)
	.align		4
        /*0010*/ 	.word	0x00000000
	.align		4
        /*0014*/ 	.word	0xfffffffe
	.align		4
        /*0018*/ 	.word	0x00000000
	.align		4
        /*001c*/ 	.word	0xfffffffd
	.align		4
        /*0020*/ 	.word	0x00000000
	.align		4
        /*0024*/ 	.word	0xfffffffc


//--------------------- .nv.constant4             --------------------------
	.section	.nv.constant4,"a",@progbits
	.align	8
	.align		8
.nv.constant4:
        /*0000*/ 	.dword	__assertfail
	.align		8
        /*0008*/ 	.dword	__unnamed_1
	.align		8
        /*0010*/ 	.dword	__unnamed_2
	.align		8
        /*0018*/ 	.dword	_ZN39_INTERNAL_925289c6_4_k_cu_82c1be45_35764cuda3std3__45__cpo5beginE
	.align		8
        /*0020*/ 	.dword	_ZN39_INTERNAL_925289c6_4_k_cu_82c1be45_35764cuda3std3__45__cpo3endE
	.align		8
        /*0028*/ 	.dword	_ZN39_INTERNAL_925289c6_4_k_cu_82c1be45_35764cuda3std3__45__cpo6cbeginE
	.align		8
        /*0030*/ 	.dword	_ZN39_INTERNAL_925289c6_4_k_cu_82c1be45_35764cuda3std3__45__cpo4cendE
	.align		8
        /*0038*/ 	.dword	_ZN39_INTERNAL_925289c6_4_k_cu_82c1be45_35764cuda3std3__441_GLOBAL__N__925289c6_4_k_cu_82c1be45_35766ignoreE
	.align		8
        /*0040*/ 	.dword	_ZN39_INTERNAL_925289c6_4_k_cu_82c1be45_35764cuda3std3__419piecewise_constructE
	.align		8
        /*0048*/ 	.dword	_ZN39_INTERNAL_925289c6_4_k_cu_82c1be45_35764cuda3std3__48in_placeE
	.align		8
        /*0050*/ 	.dword	_ZN39_INTERNAL_925289c6_4_k_cu_82c1be45_35764cuda3std6ranges3__45__cpo4swapE
	.align		8
        /*0058*/ 	.dword	_ZN39_INTERNAL_925289c6_4_k_cu_82c1be45_35764cuda3std6ranges3__45__cpo9iter_moveE
	.align		8
        /*0060*/ 	.dword	_ZN39_INTERNAL_925289c6_4_k_cu_82c1be45_35764cute7productE
	.align		8
        /*0068*/ 	.dword	_ZN39_INTERNAL_925289c6_4_k_cu_82c1be45_35764cute1_E
	.align		8
        /*0070*/ 	.dword	$str$27
	.align		8
        /*0078*/ 	.dword	$str$28
	.align		8
        /*0080*/ 	.dword	$str$29
	.align		8
        /*0088*/ 	.dword	$str$30


//--------------------- .text._ZN7cutlass13device_kernelINS_4conv6kernel13ConvUniversalINS1_16ConvProblemShapeILNS1_8OperatorE2ELi2EEENS1_10collective14CollectiveConvINS1_47MainloopSm100TmaUmmaWarpSpecializedImplicitGemmILS5_2ELi24ELi2ELi1ELi2EN4cute5tupleIJNSA_1CILi1EEESD_SD_EEEEENSB_IJNSC_ILi128EEENSB_IJSG_EEENSB_IJNSC_ILi32EEEEEEEEENS_12float_e4m3_tESL_NSA_8TiledMMAINSA_8MMA_AtomIJNSA_10MMA_TraitsINSA_19SM100_MMA_F8F6F4_SSEJSL_SL_fSG_SG_NSA_17integral_constantINSA_4UMMA5MajorELSS_1EEEST_NSQ_INSR_7ScaleInELSU_0EEESV_EEEEEENSA_6LayoutISE_NSB_IJNSC_ILi0EEESZ_SZ_EEEEENSB_IJNSA_10UnderscoreES12_S12_EEEEENS7_6detail27Sm100ImplicitGemmTileTraitsINSA_13SM90_TMA_LOADENSA_14ComposedLayoutINSA_7SwizzleILi3ELi4ELi3EEENSA_18smem_ptr_flag_bitsILi8EEENSY_INSB_IJSG_NSC_ILi8EEEEEENSB_IJSD_SG_EEEEEEEvEENS16_INSA_20SM90_TMA_LOAD_IM2COLES1H_vEEEENS_8epilogue10collective18CollectiveEpilogueINS1M_23Sm100TmaWarpSpecializedILi2ELi2ELi64ELb0ELb0EEEJSK_NSB_IJNSY_ISG_SD_EENSY_INSC_ILi64EEESD_EEEEESL_NSB_IJlNSB_IJSD_llEEESZ_EEESL_S1W_NS1M_6fusion15FusionCallbacksIS1Q_NS1X_17LinearCombinationISL_fSL_fLNS_15FloatRoundStyleE2EEESK_S1U_JEEENSA_5SM1004TMEM4LOAD26SM100_TMEM_LOAD_32dp32b64xES17_NS18_INS19_ILi2ELi4ELi3EEES1C_NSY_INSB_IJS1D_S1S_EEENSB_IJS1S_SD_EEEEEEENSA_39AutoVectorizingCopyWithAssumedAlignmentILi128EEENSA_14SM90_TMA_STOREES2B_S2D_S2D_EEEvvEEEEvNT_6ParamsE --------------------------
	.section	.text._ZN7cutlass13device_kernelINS_4conv6kernel13ConvUniversalINS1_16ConvProblemShapeILNS1_8OperatorE2ELi2EEENS1_10collective14CollectiveConvINS1_47MainloopSm100TmaUmmaWarpSpecializedImplicitGemmILS5_2ELi24ELi2ELi1ELi2EN4cute5tupleIJNSA_1CILi1EEESD_SD_EEEEENSB_IJNSC_ILi128EEENSB_IJSG_EEENSB_IJNSC_ILi32EEEEEEEEENS_12float_e4m3_tESL_NSA_8TiledMMAINSA_8MMA_AtomIJNSA_10MMA_TraitsINSA_19SM100_MMA_F8F6F4_SSEJSL_SL_fSG_SG_NSA_17integral_constantINSA_4UMMA5MajorELSS_1EEEST_NSQ_INSR_7ScaleInELSU_0EEESV_EEEEEENSA_6LayoutISE_NSB_IJNSC_ILi0EEESZ_SZ_EEEEENSB_IJNSA_10UnderscoreES12_S12_EEEEENS7_6detail27Sm100ImplicitGemmTileTraitsINSA_13SM90_TMA_LOADENSA_14ComposedLayoutINSA_7SwizzleILi3ELi4ELi3EEENSA_18smem_ptr_flag_bitsILi8EEENSY_INSB_IJSG_NSC_ILi8EEEEEENSB_IJSD_SG_EEEEEEEvEENS16_INSA_20SM90_TMA_LOAD_IM2COLES1H_vEEEENS_8epilogue10collective18CollectiveEpilogueINS1M_23Sm100TmaWarpSpecializedILi2ELi2ELi64ELb0ELb0EEEJSK_NSB_IJNSY_ISG_SD_EENSY_INSC_ILi64EEESD_EEEEESL_NSB_IJlNSB_IJSD_llEEESZ_EEESL_S1W_NS1M_6fusion15FusionCallbacksIS1Q_NS1X_17LinearCombinationISL_fSL_fLNS_15FloatRoundStyleE2EEESK_S1U_JEEENSA_5SM1004TMEM4LOAD26SM100_TMEM_LOAD_32dp32b64xES17_NS18_INS19_ILi2ELi4ELi3EEES1C_NSY_INSB_IJS1D_S1S_EEENSB_IJS1S_SD_EEEEEEENSA_39AutoVectorizingCopyWithAssumedAlignmentILi128EEENSA_14SM90_TMA_STOREES2B_S2D_S2D_EEEvvEEEEvNT_6ParamsE,"ax",@progbits
	.align	128
.text._ZN7cutlass13device_kernelINS_4conv6kernel13ConvUniversalINS1_16ConvProblemShapeILNS1_8OperatorE2ELi2EEENS1_10collective14CollectiveConvINS1_47MainloopSm100TmaUmmaWarpSpecializedImplicitGemmILS5_2ELi24ELi2ELi1ELi2EN4cute5tupleIJNSA_1CILi1EEESD_SD_EEEEENSB_IJNSC_ILi128EEENSB_IJSG_EEENSB_IJNSC_ILi32EEEEEEEEENS_12float_e4m3_tESL_NSA_8TiledMMAINSA_8MMA_AtomIJNSA_10MMA_TraitsINSA_19SM100_MMA_F8F6F4_SSEJSL_SL_fSG_SG_NSA_17integral_constantINSA_4UMMA5MajorELSS_1EEEST_NSQ_INSR_7ScaleInELSU_0EEESV_EEEEEENSA_6LayoutISE_NSB_IJNSC_ILi0EEESZ_SZ_EEEEENSB_IJNSA_10UnderscoreES12_S12_EEEEENS7_6detail27Sm100ImplicitGemmTileTraitsINSA_13SM90_TMA_LOADENSA_14ComposedLayoutINSA_7SwizzleILi3ELi4ELi3EEENSA_18smem_ptr_flag_bitsILi8EEENSY_INSB_IJSG_NSC_ILi8EEEEEENSB_IJSD_SG_EEEEEEEvEENS16_INSA_20SM90_TMA_LOAD_IM2COLES1H_vEEEENS_8epilogue10collective18CollectiveEpilogueINS1M_23Sm100TmaWarpSpecializedILi2ELi2ELi64ELb0ELb0EEEJSK_NSB_IJNSY_ISG_SD_EENSY_INSC_ILi64EEESD_EEEEESL_NSB_IJlNSB_IJSD_llEEESZ_EEESL_S1W_NS1M_6fusion15FusionCallbacksIS1Q_NS1X_17LinearCombinationISL_fSL_fLNS_15FloatRoundStyleE2EEESK_S1U_JEEENSA_5SM1004TMEM4LOAD26SM100_TMEM_LOAD_32dp32b64xES17_NS18_INS19_ILi2ELi4ELi3EEES1C_NSY_INSB_IJS1D_S1S_EEENSB_IJS1S_SD_EEEEEEENSA_39AutoVectorizingCopyWithAssumedAlignmentILi128EEENSA_14SM90_TMA_STOREES2B_S2D_S2D_EEEvvEEEEvNT_6ParamsE:
        .type           _ZN7cutlass13device_kernelINS_4conv6kernel13ConvUniversalINS1_16ConvProblemShapeILNS1_8OperatorE2ELi2EEENS1_10collective14CollectiveConvINS1_47MainloopSm100TmaUmmaWarpSpecializedImplicitGemmILS5_2ELi24ELi2ELi1ELi2EN4cute5tupleIJNSA_1CILi1EEESD_SD_EEEEENSB_IJNSC_ILi128EEENSB_IJSG_EEENSB_IJNSC_ILi32EEEEEEEEENS_12float_e4m3_tESL_NSA_8TiledMMAINSA_8MMA_AtomIJNSA_10MMA_TraitsINSA_19SM100_MMA_F8F6F4_SSEJSL_SL_fSG_SG_NSA_17integral_constantINSA_4UMMA5MajorELSS_1EEEST_NSQ_INSR_7ScaleInELSU_0EEESV_EEEEEENSA_6LayoutISE_NSB_IJNSC_ILi0EEESZ_SZ_EEEEENSB_IJNSA_10UnderscoreES12_S12_EEEEENS7_6detail27Sm100ImplicitGemmTileTraitsINSA_13SM90_TMA_LOADENSA_14ComposedLayoutINSA_7SwizzleILi3ELi4ELi3EEENSA_18smem_ptr_flag_bitsILi8EEENSY_INSB_IJSG_NSC_ILi8EEEEEENSB_IJSD_SG_EEEEEEEvEENS16_INSA_20SM90_TMA_LOAD_IM2COLES1H_vEEEENS_8epilogue10collective18CollectiveEpilogueINS1M_23Sm100TmaWarpSpecializedILi2ELi2ELi64ELb0ELb0EEEJSK_NSB_IJNSY_ISG_SD_EENSY_INSC_ILi64EEESD_EEEEESL_NSB_IJlNSB_IJSD_llEEESZ_EEESL_S1W_NS1M_6fusion15FusionCallbacksIS1Q_NS1X_17LinearCombinationISL_fSL_fLNS_15FloatRoundStyleE2EEESK_S1U_JEEENSA_5SM1004TMEM4LOAD26SM100_TMEM_LOAD_32dp32b64xES17_NS18_INS19_ILi2ELi4ELi3EEES1C_NSY_INSB_IJS1D_S1S_EEENSB_IJS1S_SD_EEEEEEENSA_39AutoVectorizingCopyWithAssumedAlignmentILi128EEENSA_14SM90_TMA_STOREES2B_S2D_S2D_EEEvvEEEEvNT_6ParamsE,@function
        .size           _ZN7cutlass13device_kernelINS_4conv6kernel13ConvUniversalINS1_16ConvProblemShapeILNS1_8OperatorE2ELi2EEENS1_10collective14CollectiveConvINS1_47MainloopSm100TmaUmmaWarpSpecializedImplicitGemmILS5_2ELi24ELi2ELi1ELi2EN4cute5tupleIJNSA_1CILi1EEESD_SD_EEEEENSB_IJNSC_ILi128EEENSB_IJSG_EEENSB_IJNSC_ILi32EEEEEEEEENS_12float_e4m3_tESL_NSA_8TiledMMAINSA_8MMA_AtomIJNSA_10MMA_TraitsINSA_19SM100_MMA_F8F6F4_SSEJSL_SL_fSG_SG_NSA_17integral_constantINSA_4UMMA5MajorELSS_1EEEST_NSQ_INSR_7ScaleInELSU_0EEESV_EEEEEENSA_6LayoutISE_NSB_IJNSC_ILi0EEESZ_SZ_EEEEENSB_IJNSA_10UnderscoreES12_S12_EEEEENS7_6detail27Sm100ImplicitGemmTileTraitsINSA_13SM90_TMA_LOADENSA_14ComposedLayoutINSA_7SwizzleILi3ELi4ELi3EEENSA_18smem_ptr_flag_bitsILi8EEENSY_INSB_IJSG_NSC_ILi8EEEEEENSB_IJSD_SG_EEEEEEEvEENS16_INSA_20SM90_TMA_LOAD_IM2COLES1H_vEEEENS_8epilogue10collective18CollectiveEpilogueINS1M_23Sm100TmaWarpSpecializedILi2ELi2ELi64ELb0ELb0EEEJSK_NSB_IJNSY_ISG_SD_EENSY_INSC_ILi64EEESD_EEEEESL_NSB_IJlNSB_IJSD_llEEESZ_EEESL_S1W_NS1M_6fusion15FusionCallbacksIS1Q_NS1X_17LinearCombinationISL_fSL_fLNS_15FloatRoundStyleE2EEESK_S1U_JEEENSA_5SM1004TMEM4LOAD26SM100_TMEM_LOAD_32dp32b64xES17_NS18_INS19_ILi2ELi4ELi3EEES1C_NSY_INSB_IJS1D_S1S_EEENSB_IJS1S_SD_EEEEEEENSA_39AutoVectorizingCopyWithAssumedAlignmentILi128EEENSA_14SM90_TMA_STOREES2B_S2D_S2D_EEEvvEEEEvNT_6ParamsE,(.L_x_194 - _ZN7cutlass13device_kernelINS_4conv6kernel13ConvUniversalINS1_16ConvProblemShapeILNS1_8OperatorE2ELi2EEENS1_10collective14CollectiveConvINS1_47MainloopSm100TmaUmmaWarpSpecializedImplicitGemmILS5_2ELi24ELi2ELi1ELi2EN4cute5tupleIJNSA_1CILi1EEESD_SD_EEEEENSB_IJNSC_ILi128EEENSB_IJSG_EEENSB_IJNSC_ILi32EEEEEEEEENS_12float_e4m3_tESL_NSA_8TiledMMAINSA_8MMA_AtomIJNSA_10MMA_TraitsINSA_19SM100_MMA_F8F6F4_SSEJSL_SL_fSG_SG_NSA_17integral_constantINSA_4UMMA5MajorELSS_1EEEST_NSQ_INSR_7ScaleInELSU_0EEESV_EEEEEENSA_6LayoutISE_NSB_IJNSC_ILi0EEESZ_SZ_EEEEENSB_IJNSA_10UnderscoreES12_S12_EEEEENS7_6detail27Sm100ImplicitGemmTileTraitsINSA_13SM90_TMA_LOADENSA_14ComposedLayoutINSA_7SwizzleILi3ELi4ELi3EEENSA_18smem_ptr_flag_bitsILi8EEENSY_INSB_IJSG_NSC_ILi8EEEEEENSB_IJSD_SG_EEEEEEEvEENS16_INSA_20SM90_TMA_LOAD_IM2COLES1H_vEEEENS_8epilogue10collective18CollectiveEpilogueINS1M_23Sm100TmaWarpSpecializedILi2ELi2ELi64ELb0ELb0EEEJSK_NSB_IJNSY_ISG_SD_EENSY_INSC_ILi64EEESD_EEEEESL_NSB_IJlNSB_IJSD_llEEESZ_EEESL_S1W_NS1M_6fusion15FusionCallbacksIS1Q_NS1X_17LinearCombinationISL_fSL_fLNS_15FloatRoundStyleE2EEESK_S1U_JEEENSA_5SM1004TMEM4LOAD26SM100_TMEM_LOAD_32dp32b64xES17_NS18_INS19_ILi2ELi4ELi3EEES1C_NSY_INSB_IJS1D_S1S_EEENSB_IJS1S_SD_EEEEEEENSA_39AutoVectorizingCopyWithAssumedAlignmentILi128EEENSA_14SM90_TMA_STOREES2B_S2D_S2D_EEEvvEEEEvNT_6ParamsE)
        .other          _ZN7cutlass13device_kernelINS_4conv6kernel13ConvUniversalINS1_16ConvProblemShapeILNS1_8OperatorE2ELi2EEENS1_10collective14CollectiveConvINS1_47MainloopSm100TmaUmmaWarpSpecializedImplicitGemmILS5_2ELi24ELi2ELi1ELi2EN4cute5tupleIJNSA_1CILi1EEESD_SD_EEEEENSB_IJNSC_ILi128EEENSB_IJSG_EEENSB_IJNSC_ILi32EEEEEEEEENS_12float_e4m3_tESL_NSA_8TiledMMAINSA_8MMA_AtomIJNSA_10MMA_TraitsINSA_19SM100_MMA_F8F6F4_SSEJSL_SL_fSG_SG_NSA_17integral_constantINSA_4UMMA5MajorELSS_1EEEST_NSQ_INSR_7ScaleInELSU_0EEESV_EEEEEENSA_6LayoutISE_NSB_IJNSC_ILi0EEESZ_SZ_EEEEENSB_IJNSA_10UnderscoreES12_S12_EEEEENS7_6detail27Sm100ImplicitGemmTileTraitsINSA_13SM90_TMA_LOADENSA_14ComposedLayoutINSA_7SwizzleILi3ELi4ELi3EEENSA_18smem_ptr_flag_bitsILi8EEENSY_INSB_IJSG_NSC_ILi8EEEEEENSB_IJSD_SG_EEEEEEEvEENS16_INSA_20SM90_TMA_LOAD_IM2COLES1H_vEEEENS_8epilogue10collective18CollectiveEpilogueINS1M_23Sm100TmaWarpSpecializedILi2ELi2ELi64ELb0ELb0EEEJSK_NSB_IJNSY_ISG_SD_EENSY_INSC_ILi64EEESD_EEEEESL_NSB_IJlNSB_IJSD_llEEESZ_EEESL_S1W_NS1M_6fusion15FusionCallbacksIS1Q_NS1X_17LinearCombinationISL_fSL_fLNS_15FloatRoundStyleE2EEESK_S1U_JEEENSA_5SM1004TMEM4LOAD26SM100_TMEM_LOAD_32dp32b64xES17_NS18_INS19_ILi2ELi4ELi3EEES1C_NSY_INSB_IJS1D_S1S_EEENSB_IJS1S_SD_EEEEEEENSA_39AutoVectorizingCopyWithAssumedAlignmentILi128EEENSA_14SM90_TMA_STOREES2B_S2D_S2D_EEEvvEEEEvNT_6ParamsE,@"STO_CUDA_ENTRY STV_DEFAULT"
_ZN7cutlass13device_kernelINS_4conv6kernel13ConvUniversalINS1_16ConvProblemShapeILNS1_8OperatorE2ELi2EEENS1_10collective14CollectiveConvINS1_47MainloopSm100TmaUmmaWarpSpecializedImplicitGemmILS5_2ELi24ELi2ELi1ELi2EN4cute5tupleIJNSA_1CILi1EEESD_SD_EEEEENSB_IJNSC_ILi128EEENSB_IJSG_EEENSB_IJNSC_ILi32EEEEEEEEENS_12float_e4m3_tESL_NSA_8TiledMMAINSA_8MMA_AtomIJNSA_10MMA_TraitsINSA_19SM100_MMA_F8F6F4_SSEJSL_SL_fSG_SG_NSA_17integral_constantINSA_4UMMA5MajorELSS_1EEEST_NSQ_INSR_7ScaleInELSU_0EEESV_EEEEEENSA_6LayoutISE_NSB_IJNSC_ILi0EEESZ_SZ_EEEEENSB_IJNSA_10UnderscoreES12_S12_EEEEENS7_6detail27Sm100ImplicitGemmTileTraitsINSA_13SM90_TMA_LOADENSA_14ComposedLayoutINSA_7SwizzleILi3ELi4ELi3EEENSA_18smem_ptr_flag_bitsILi8EEENSY_INSB_IJSG_NSC_ILi8EEEEEENSB_IJSD_SG_EEEEEEEvEENS16_INSA_20SM90_TMA_LOAD_IM2COLES1H_vEEEENS_8epilogue10collective18CollectiveEpilogueINS1M_23Sm100TmaWarpSpecializedILi2ELi2ELi64ELb0ELb0EEEJSK_NSB_IJNSY_ISG_SD_EENSY_INSC_ILi64EEESD_EEEEESL_NSB_IJlNSB_IJSD_llEEESZ_EEESL_S1W_NS1M_6fusion15FusionCallbacksIS1Q_NS1X_17LinearCombinationISL_fSL_fLNS_15FloatRoundStyleE2EEESK_S1U_JEEENSA_5SM1004TMEM4LOAD26SM100_TMEM_LOAD_32dp32b64xES17_NS18_INS19_ILi2ELi4ELi3EEES1C_NSY_INSB_IJS1D_S1S_EEENSB_IJS1S_SD_EEEEEEENSA_39AutoVectorizingCopyWithAssumedAlignmentILi128EEENSA_14SM90_TMA_STOREES2B_S2D_S2D_EEEvvEEEEvNT_6ParamsE:
[----:B------:R-:W1:Y:S01]  /*0000*/  LDC R1, c[0x0][0x37c] ;  /* 0x0000df00ff017b82 */ /* 0x000e620000000800 */
[----:B------:R-:W2:Y:S01]  /*0010*/  S2R R166, SR_TID.X ;  /* 0x0000000000a67919 */ /* 0x000ea20000002100 */
[----:B------:R-:W3:Y:S01]  /*0020*/  LDCU.64 UR8, c[0x0][0x890] ;  /* 0x00011200ff0877ac */ /* 0x000ee20008000a00 */
[----:B-1----:R-:W-:Y:S01]  /*0030*/  VIADD R1, R1, 0xfffffff8 ;  /* 0xfffffff801017836 */ /* 0x002fe20000000000 */
[----:B------:R-:W-:Y:S02]  /*0040*/  PRMT R169, RZ, 0x7610, R169 ;  /* 0x00007610ffa97816 */ /* 0x000fe400000000a9 */
[----:B------:R-:W-:Y:S01]  /*0050*/  ELECT P3, URZ, PT ;  /* 0x0000000000ff782f */ /* 0x000fe20003860000 */
[----:B---3--:R-:W-:-:S04]  /*0060*/  UISETP.NE.U32.AND UP0, UPT, UR8, URZ, UPT ;  /* 0x000000ff0800728c */ /* 0x008fc8000bf05070 */
[----:B------:R-:W-:Y:S01]  /*0070*/  UISETP.NE.AND.EX UP0, UPT, UR9, URZ, UPT, UP0 ;  /* 0x000000ff0900728c */ /* 0x000fe2000bf05300 */
[----:B--2---:R-:W-:-:S05]  /*0080*/  SHF.R.U32.HI R170, RZ, 0x5, R166 ;  /* 0x00000005ffaa7819 */ /* 0x004fca00000116a6 */
[----:B------:R-:W1:Y:S02]  /*0090*/  SHFL.IDX PT, R0, R170, RZ, 0x1f ;  /* 0x00001fffaa007589 */ /* 0x000e6400000e0000 */
[----:B-1----:R-:W-:Y:S01]  /*00a0*/  R2UR UR18, R0 ;  /* 0x00000000001272ca */ /* 0x002fe200000e0000 */
[----:B------:R-:W-:-:S14]  /*00b0*/  BRA.U UP0, `(.L_x_0) ;  /* 0x0000000100307547 */ /* 0x000fdc000b800000 */
[----:B------:R-:W1:Y:S02]  /*00c0*/  LDCU.64 UR4, c[0x0][0x888] ;  /* 0x00011100ff0477ac */ /* 0x000e640008000a00 */
[----:B-1----:R-:W-:-:S04]  /*00d0*/  UISETP.NE.U32.AND UP0, UPT, UR4, URZ, UPT ;  /* 0x000000ff0400728c */ /* 0x002fc8000bf05070 */
[----:B------:R-:W-:-:S09]  /*00e0*/  UISETP.NE.AND.EX UP0, UPT, UR5, URZ, UPT, UP0 ;  /* 0x000000ff0500728c */ /* 0x000fd2000bf05300 */
[----:B------:R-:W-:Y:S05]  /*00f0*/  BRA.U !UP0, `(.L_x_1) ;  /* 0x0000000108147547 */ /* 0x000fea000b800000 */
[----:B------:R-:W1:Y:S01]  /*0100*/  LDC.64 R2, c[0x0][0x888] ;  /* 0x00022200ff027b82 */ /* 0x000e620000000a00 */
[----:B------:R-:W1:Y:S02]  /*0110*/  LDCU.64 UR4, c[0x0][0x358] ;  /* 0x00006b00ff0477ac */ /* 0x000e640008000a00 */
[----:B-1----:R1:W5:Y:S01]  /*0120*/  LDG.E R73, desc[UR4][R2.64] ;  /* 0x0000000402497981 */ /* 0x002362000c1e1900 */
[----:B------:R-:W-:Y:S01]  /*0130*/  HFMA2 R169, -RZ, RZ, 0, 5.9604644775390625e-08 ;  /* 0x00000001ffa97431 */ /* 0x000fe200000001ff */
[----:B------:R-:W-:Y:S05]  /*0140*/  BRA `(.L_x_0) ;  /* 0x00000000000c7947 */ /* 0x000fea0003800000 */
.L_x_1:
[----:B------:R-:W1:Y:S01]  /*0150*/  LDCU UR4, c[0x0][0x880] ;  /* 0x00011000ff0477ac */ /* 0x000e620008000800 */
[----:B------:R-:W-:Y:S01]  /*0160*/  HFMA2 R169, -RZ, RZ, 0, 5.9604644775390625e-08 ;  /* 0x00000001ffa97431 */ /* 0x000fe200000001ff */
[----:B-1----:R-:W-:-:S07]  /*0170*/  MOV R73, UR4 ;  /* 0x0000000400497c02 */ /* 0x002fce0008000f00 */
.L_x_0:
[----:B------:R-:W2:Y:S02]  /*0180*/  LDCU.64 UR4, c[0x0][0x8b0] ;  /* 0x00011600ff0477ac */ /* 0x000ea40008000a00 */
[----:B--2---:R-:W-:-:S04]  /*0190*/  UISETP.NE.U32.AND UP0, UPT, UR4, URZ, UPT ;  /* 0x000000ff0400728c */ /* 0x004fc8000bf05070 */
[----:B------:R-:W-:-:S09]  /*01a0*/  UISETP.NE.AND.EX UP0, UPT, UR5, URZ, UPT, UP0 ;  /* 0x000000ff0500728c */ /* 0x000fd2000bf05300 */
[----:B------:R-:W-:Y:S05]  /*01b0*/  BRA.U UP0, `(.L_x_2) ;  /* 0x0000000100287547 */ /* 0x000fea000b800000 */
[----:B------:R-:W2:Y:S02]  /*01c0*/  LDCU.64 UR4, c[0x0][0x8a8] ;  /* 0x00011500ff0477ac */ /* 0x000ea40008000a00 */
[----:B--2---:R-:W-:-:S04]  /*01d0*/  UISETP.NE.U32.AND UP0, UPT, UR4, URZ, UPT ;  /* 0x000000ff0400728c */ /* 0x004fc8000bf05070 */
[----:B------:R-:W-:-:S09]  /*01e0*/  UISETP.NE.AND.EX UP0, UPT, UR5, URZ, UPT, UP0 ;  /* 0x000000ff0500728c */ /* 0x000fd2000bf05300 */
[----:B------:R-:W-:Y:S05]  /*01f0*/  BRA.U !UP0, `(.L_x_3) ;  /* 0x0000000108107547 */ /* 0x000fea000b800000 */
[----:B------:R-:W2:Y:S01]  /*0200*/  LDC.64 R70, c[0x0][0x8a8] ;  /* 0x00022a00ff467b82 */ /* 0x000ea20000000a00 */
[----:B------:R-:W2:Y:S02]  /*0210*/  LDCU.64 UR4, c[0x0][0x358] ;  /* 0x00006b00ff0477ac */ /* 0x000ea40008000a00 */
[----:B--2---:R2:W5:Y:S01]  /*0220*/  LDG.E R70, desc[UR4][R70.64] ;  /* 0x0000000446467981 */ /* 0x004562000c1e1900 */
[----:B------:R-:W-:Y:S05]  /*0230*/  BRA `(.L_x_2) ;  /* 0x0000000000087947 */ /* 0x000fea0003800000 */
.L_x_3:
[----:B------:R-:W2:Y:S02]  /*0240*/  LDCU UR4, c[0x0][0x8a0] ;  /* 0x00011400ff0477ac */ /* 0x000ea40008000800 */
[----:B--2---:R-:W-:Y:S02]  /*0250*/  MOV R70, UR4 ;  /* 0x0000000400467c02 */ /* 0x004fe40008000f00 */
.L_x_2:
[----:B------:R-:W-:Y:S01]  /*0260*/  IMAD.U32 R0, RZ, RZ, UR18 ;  /* 0x00000012ff007e24 */ /* 0x000fe2000f8e00ff */
[----:B------:R-:W-:Y:S04]  /*0270*/  BSSY.RECONVERGENT B0, `(.L_x_4) ;  /* 0x000000c000007945 */ /* 0x000fe80003800200 */
[C---:B------:R-:W-:Y:S02]  /*0280*/  ISETP.NE.OR P1, PT, R0.reuse, 0x1, !P3 ;  /* 0x000000010000780c */ /* 0x040fe40005f25670 */
[----:B------:R-:W-:-:S11]  /*0290*/  ISETP.NE.OR P0, PT, R0, 0x3, !P3 ;  /* 0x000000030000780c */ /* 0x000fd60005f05670 */
[----:B------:R-:W-:Y:S05]  /*02a0*/  @P1 BRA `(.L_x_5) ;  /* 0x0000000000201947 */ /* 0x000fea0003800000 */
[----:B------:R-:W3:Y:S02]  /*02b0*/  LDCU.64 UR4, c[0x0][0x348] ;  /* 0x00006900ff0477ac */ /* 0x000ee40008000a00 */
[----:B---3--:R-:W-:Y:S02]  /*02c0*/  UIADD3 UR6, UP1, UPT, UR4, 0x80, URZ ;  /* 0x0000008004067890 */ /* 0x008fe4000ff3e0ff */
[----:B------:R-:W-:Y:S02]  /*02d0*/  UIADD3 UR4, UP0, UPT, UR4, 0x180, URZ ;  /* 0x0000018004047890 */ /* 0x000fe4000ff1e0ff */
[----:B------:R-:W-:Y:S02]  /*02e0*/  UIADD3.X UR7, UPT, UPT, URZ, UR5, URZ, UP1, !UPT ;  /* 0x00000005ff077290 */ /* 0x000fe40008ffe4ff */
[----:B------:R-:W-:-:S07]  /*02f0*/  UIADD3.X UR5, UPT, UPT, URZ, UR5, URZ, UP0, !UPT ;  /* 0x00000005ff057290 */ /* 0x000fce00087fe4ff */
[----:B------:R3:W-:Y:S02]  /*0300*/  UTMACCTL.PF [UR6] ;  /* 0x00000000060079b9 */ /* 0x0007e40008040000 */
[----:B------:R3:W-:Y:S02]  /*0310*/  UTMACCTL.PF [UR4] ;  /* 0x00000000040079b9 */ /* 0x0007e40008040000 */
[----:B---3--:R-:W-:Y:S01]  /*0320*/  NOP ;  /* 0x0000000000007918 */ /* 0x008fe20000000000 */
.L_x_5:
[----:B------:R-:W-:Y:S05]  /*0330*/  BSYNC.RECONVERGENT B0 ;  /* 0x0000000000007941 */ /* 0x000fea0003800200 */
.L_x_4:
[----:B------:R-:W-:Y:S04]  /*0340*/  BSSY.RECONVERGENT B0, `(.L_x_6) ;  /* 0x000000a000007945 */ /* 0x000fe80003800200 */
        /* <DEDUP_REMOVED lines=9> */
.L_x_7:
[----:B------:R-:W-:Y:S05]  /*03e0*/  BSYNC.RECONVERGENT B0 ;  /* 0x0000000000007941 */ /* 0x000fea0003800200 */
.L_x_6:
[----:B------:R-:W3:Y:S01]  /*03f0*/  LDCU.64 UR4, c[0x0][0x888] ;  /* 0x00011100ff0477ac */ /* 0x000ee20008000a00 */
[----:B------:R-:W-:Y:S02]  /*0400*/  UISETP.EQ.U32.AND UP2, UPT, UR8, URZ, UPT ;  /* 0x000000ff0800728c */ /* 0x000fe4000bf42070 */
[----:B------:R-:W-:Y:S02]  /*0410*/  UPLOP3.LUT UP3, UPT, UPT, UPT, UPT, 0x80, 0x8 ;  /* 0x000000000008789c */ /* 0x000fe40003f6f070 */
[----:B---3--:R-:W-:-:S04]  /*0420*/  UISETP.NE.U32.AND UP0, UPT, UR4, URZ, UPT ;  /* 0x000000ff0400728c */ /* 0x008fc8000bf05070 */
[----:B------:R-:W-:-:S04]  /*0430*/  UISETP.NE.AND.EX UP1, UPT, UR5, URZ, UPT, UP0 ;  /* 0x000000ff0500728c */ /* 0x000fc8000bf25300 */
[----:B------:R-:W-:-:S04]  /*0440*/  UISETP.EQ.OR.EX UP4, UPT, UR9, URZ, !UP1, UP2 ;  /* 0x000000ff0900728c */ /* 0x000fc8000cf82720 */
[----:B------:R-:W-:-:S06]  /*0450*/  UP2UR UR4, UPR, URZ, 0x10 ;  /* 0x00000010ff047883 */ /* 0x000fcc0008000000 */
[----:B------:R-:W-:Y:S01]  /*0460*/  MOV R171, UR4 ;  /* 0x0000000400ab7c02 */ /* 0x000fe20008000f00 */
[----:B------:R-:W-:Y:S06]  /*0470*/  BRA.U !UP4, `(.L_x_8) ;  /* 0x000000010c207547 */ /* 0x000fec000b800000 */
[----:B------:R-:W-:Y:S01]  /*0480*/  UISETP.NE.U32.AND UP2, UPT, UR8, URZ, UPT ;  /* 0x000000ff0800728c */ /* 0x000fe2000bf45070 */
[----:B-----5:R-:W-:Y:S01]  /*0490*/  FSETP.NEU.AND P0, PT, R73, RZ, PT ;  /* 0x000000ff4900720b */ /* 0x020fe20003f0d000 */
[----:B------:R-:W-:Y:S02]  /*04a0*/  USEL UR4, URZ, 0xffffffff, UP1 ;  /* 0xffffffffff047887 */ /* 0x000fe40008800000 */
[----:B------:R-:W-:-:S10]  /*04b0*/  UISETP.NE.AND.EX UP2, UPT, UR9, URZ, UPT, UP2 ;  /* 0x000000ff0900728c */ /* 0x000fd4000bf45320 */
[----:B------:R-:W-:Y:S01]  /*04c0*/  VOTEU.ANY UP0, P0 ;  /* 0x0000000000ff7886 */ /* 0x000fe20000000100 */
[----:B------:R-:W-:-:S04]  /*04d0*/  @!UP2 USEL UR4, URZ, 0xffffffff, UP0 ;  /* 0xffffffffff04a887 */ /* 0x000fc80008000000 */
[----:B------:R-:W-:-:S04]  /*04e0*/  ULOP3.LUT UR4, UR4, 0x1, URZ, 0xc0, !UPT ;  /* 0x0000000104047892 */ /* 0x000fc8000f8ec0ff */
[----:B------:R-:W-:-:S11]  /*04f0*/  UISETP.NE.U32.AND UP3, UPT, UR4, 0x1, UPT ;  /* 0x000000010400788c */ /* 0x000fd6000bf65070 */
.L_x_8:
[----:B-1----:R-:W1:Y:S01]  /*0500*/  SHFL.IDX PT, R2, R170, RZ, 0x1f ;  /* 0x00001fffaa027589 */ /* 0x002e6200000e0000 */
[----:B------:R-:W-:-:S04]  /*0510*/  UISETP.NE.AND UP0, UPT, UR18, 0x2, UPT ;  /* 0x000000021200788c */ /* 0x000fc8000bf05270 */
[----:B------:R-:W-:Y:S01]  /*0520*/  USEL UR49, URZ, 0x1, UP0 ;  /* 0x00000001ff317887 */ /* 0x000fe20008000000 */
[----:B-1----:R-:W-:-:S13]  /*0530*/  ISETP.NE.AND P0, PT, R2, RZ, PT ;  /* 0x000000ff0200720c */ /* 0x002fda0003f05270 */
[----:B------:R-:W-:Y:S05]  /*0540*/  @P0 BRA `(.L_x_9) ;  /* 0x0000000000f40947 */ /* 0x000fea0003800000 */
[----:B------:R-:W-:Y:S01]  /*0550*/  ELECT P0, URZ, PT ;  /* 0x0000000000ff782f */ /* 0x000fe20003800000 */
[----:B------:R-:W-:-:S12]  /*0560*/  BSSY.RECONVERGENT B0, `(.L_x_9) ;  /* 0x000003b000007945 */ /* 0x000fd80003800200 */
[----:B------:R-:W-:Y:S05]  /*0570*/  @!P0 BRA `(.L_x_10) ;  /* 0x0000000000e48947 */ /* 0x000fea0003800000 */
[----:B------:R-:W1:Y:S01]  /*0580*/  S2UR UR4, SR_CgaCtaId ;  /* 0x00000000000479c3 */ /* 0x000e620000008800 */
[----:B------:R-:W-:Y:S01]  /*0590*/  UMOV UR5, 0x400 ;  /* 0x0000040000057882 */ /* 0x000fe20000000000 */
[----:B------:R-:W-:Y:S02]  /*05a0*/  UMOV UR6, 0x1 ;  /* 0x0000000100067882 */ /* 0x000fe40000000000 */
[----:B------:R-:W-:-:S04]  /*05b0*/  UIADD3 UR6, UPT, UPT, -UR6, 0x100000, URZ ;  /* 0x0010000006067890 */ /* 0x000fc8000fffe1ff */
[----:B------:R-:W-:Y:S02]  /*05c0*/  USHF.L.U32 UR7, UR6, 0xb, URZ ;  /* 0x0000000b06077899 */ /* 0x000fe400080006ff */
[----:B------:R-:W-:Y:S02]  /*05d0*/  USHF.L.U32 UR6, UR6, 0x1, URZ ;  /* 0x0000000106067899 */ /* 0x000fe400080006ff */
[----:B-1----:R-:W-:Y:S01]  /*05e0*/  ULEA UR4, UR4, UR5, 0x18 ;  /* 0x0000000504047291 */ /* 0x002fe2000f8ec0ff */
[----:B------:R-:W1:Y:S11]  /*05f0*/  FENCE.VIEW.ASYNC.S ;  /* 0x00000000000073c6 */ /* 0x000e760000000000 */
[----:B-1----:R1:W3:Y:S01]  /*0600*/  SYNCS.EXCH.64 URZ, [UR4], UR6 ;  /* 0x0000000604ff75b2 */ /* 0x0022e20008000100 */
[----:B------:R1:W4:Y:S01]  /*0610*/  SYNCS.EXCH.64 URZ, [UR4+0xc0], UR6 ;  /* 0x0000c00604ff75b2 */ /* 0x0003220008000100 */
[----:B------:R1:W1:Y:S01]  /*0620*/  SYNCS.EXCH.64 URZ, [UR4+0x8], UR6 ;  /* 0x0000080604ff75b2 */ /* 0x0002620008000100 */
        /* <DEDUP_REMOVED lines=45> */
[----:B---34-:R-:W-:Y:S01]  /*0900*/  NOP ;  /* 0x0000000000007918 */ /* 0x018fe20000000000 */
.L_x_10:
[----:B-1----:R-:W-:Y:S05]  /*0910*/  BSYNC.RECONVERGENT B0 ;  /* 0x0000000000007941 */ /* 0x002fea0003800200 */
.L_x_9:
[----:B------:R-:W1:Y:S01]  /*0920*/  SHFL.IDX PT, R2, R170, RZ, 0x1f ;  /* 0x00001fffaa027589 */ /* 0x000e6200000e0000 */
[----:B------:R-:W-:Y:S01]  /*0930*/  NOP ;  /* 0x0000000000007918 */ /* 0x000fe20000000000 */
[----:B-1----:R-:W-:-:S13]  /*0940*/  ISETP.NE.AND P0, PT, R2, 0x1, PT ;  /* 0x000000010200780c */ /* 0x002fda0003f05270 */
[----:B------:R-:W-:Y:S05]  /*0950*/  @P0 BRA `(.L_x_11) ;  /* 0x0000000000480947 */ /* 0x000fea0003800000 */
[----:B------:R-:W1:Y:S01]  /*0960*/  S2UR UR4, SR_CgaCtaId ;  /* 0x00000000000479c3 */ /* 0x000e620000008800 */
[----:B------:R-:W-:Y:S01]  /*0970*/  UMOV UR5, 0x400 ;  /* 0x0000040000057882 */ /* 0x000fe20000000000 */
[----:B------:R-:W-:Y:S01]  /*0980*/  UMOV UR8, 0x20 ;  /* 0x0000002000087882 */ /* 0x000fe20000000000 */
[----:B------:R-:W-:Y:S01]  /*0990*/  UMOV UR6, 0x80 ;  /* 0x0000008000067882 */ /* 0x000fe20000000000 */
[----:B------:R-:W-:-:S04]  /*09a0*/  UIADD3 UR8, UPT, UPT, -UR8, 0x100000, URZ ;  /* 0x0010000008087890 */ /* 0x000fc8000fffe1ff */
[----:B------:R-:W-:Y:S02]  /*09b0*/  USHF.L.U32 UR9, UR8, 0xb, URZ ;  /* 0x0000000b08097899 */ /* 0x000fe400080006ff */
[----:B------:R-:W-:Y:S02]  /*09c0*/  USHF.L.U32 UR8, UR8, 0x1, URZ ;  /* 0x0000000108087899 */ /* 0x000fe400080006ff */
[----:B------:R-:W-:-:S04]  /*09d0*/  UIADD3 UR6, UPT, UPT, -UR6, 0x100000, URZ ;  /* 0x0010000006067890 */ /* 0x000fc8000fffe1ff */
[----:B------:R-:W-:Y:S02]  /*09e0*/  USHF.L.U32 UR7, UR6, 0xb, URZ ;  /* 0x0000000b06077899 */ /* 0x000fe400080006ff */
[----:B------:R-:W-:Y:S01]  /*09f0*/  USHF.L.U32 UR6, UR6, 0x1, URZ ;  /* 0x0000000106067899 */ /* 0x000fe200080006ff */
[----:B------:R-:W-:Y:S01]  /*0a00*/  ELECT P0, URZ, PT ;  /* 0x0000000000ff782f */ /* 0x000fe20003800000 */
[----:B-1----:R-:W-:Y:S01]  /*0a10*/  ULEA UR4, UR4, UR5, 0x18 ;  /* 0x0000000504047291 */ /* 0x002fe2000f8ec0ff */
[----:B------:R-:W1:Y:S11]  /*0a20*/  FENCE.VIEW.ASYNC.S ;  /* 0x00000000000073c6 */ /* 0x000e760000000000 */
[----:B-1----:R1:W3:Y:S01]  /*0a30*/  SYNCS.EXCH.64 URZ, [UR4+0x180], UR8 ;  /* 0x0001800804ff75b2 */ /* 0x0022e20008000100 */
[----:B------:R1:W4:Y:S01]  /*0a40*/  SYNCS.EXCH.64 URZ, [UR4+0x190], UR6 ;  /* 0x0001900604ff75b2 */ /* 0x0003220008000100 */
[----:B------:R1:W1:Y:S01]  /*0a50*/  SYNCS.EXCH.64 URZ, [UR4+0x188], UR8 ;  /* 0x0001880804ff75b2 */ /* 0x0002620008000100 */
[----:B------:R1:W1:Y:S01]  /*0a60*/  SYNCS.EXCH.64 URZ, [UR4+0x198], UR6 ;  /* 0x0001980604ff75b2 */ /* 0x0002620008000100 */
[----:B------:R-:W-:Y:S01]  /*0a70*/  NOP ;  /* 0x0000000000007918 */ /* 0x000fe20000000000 */
.L_x_11:
[----:B------:R-:W2:Y:S01]  /*0a80*/  SHFL.IDX PT, R2, R170, RZ, 0x1f ;  /* 0x00001fffaa027589 */ /* 0x000ea200000e0000 */
[----:B------:R-:W-:Y:S01]  /*0a90*/  NOP ;  /* 0x0000000000007918 */ /* 0x000fe20000000000 */
[----:B--2---:R-:W-:-:S13]  /*0aa0*/  ISETP.NE.AND P0, PT, R2, 0x3, PT ;  /* 0x000000030200780c */ /* 0x004fda0003f05270 */
[----:B------:R-:W-:Y:S05]  /*0ab0*/  @P0 BRA `(.L_x_12) ;  /* 0x0000000000300947 */ /* 0x000fea0003800000 */
[----:B-1----:R-:W1:Y:S01]  /*0ac0*/  S2UR UR6, SR_CgaCtaId ;  /* 0x00000000000679c3 */ /* 0x002e620000008800 */
[----:B------:R-:W-:Y:S01]  /*0ad0*/  UMOV UR4, 0x400 ;  /* 0x0000040000047882 */ /* 0x000fe20000000000 */
[----:B------:R-:W-:Y:S01]  /*0ae0*/  UMOV UR5, 0x20 ;  /* 0x0000002000057882 */ /* 0x000fe20000000000 */
[----:B------:R-:W-:Y:S01]  /*0af0*/  ELECT P0, URZ, PT ;  /* 0x0000000000ff782f */ /* 0x000fe20003800000 */
[----:B-1----:R-:W-:Y:S02]  /*0b00*/  ULEA UR6, UR6, UR4, 0x18 ;  /* 0x0000000406067291 */ /* 0x002fe4000f8ec0ff */
[----:B------:R-:W-:-:S04]  /*0b10*/  UIADD3 UR4, UPT, UPT, -UR5, 0x100000, URZ ;  /* 0x0010000005047890 */ /* 0x000fc8000fffe1ff */
[----:B------:R-:W-:Y:S02]  /*0b20*/  USHF.L.U32 UR5, UR4, 0xb, URZ ;  /* 0x0000000b04057899 */ /* 0x000fe400080006ff */
[----:B------:R-:W-:Y:S01]  /*0b30*/  USHF.L.U32 UR4, UR4, 0x1, URZ ;  /* 0x0000000104047899 */ /* 0x000fe200080006ff */
[----:B------:R-:W1:Y:S11]  /*0b40*/  FENCE.VIEW.ASYNC.S ;  /* 0x00000000000073c6 */ /* 0x000e760000000000 */
[----:B-1----:R2:W1:Y:S01]  /*0b50*/  SYNCS.EXCH.64 URZ, [UR6+0x1a0], UR4 ;  /* 0x0001a00406ff75b2 */ /* 0x0024620008000100 */
[----:B------:R2:W1:Y:S02]  /*0b60*/  SYNCS.EXCH.64 URZ, [UR6+0x1a8], UR4 ;  /* 0x0001a80406ff75b2 */ /* 0x0004640008000100 */
[----:B--2---:R-:W-:Y:S01]  /*0b70*/  NOP ;  /* 0x0000000000007918 */ /* 0x004fe20000000000 */
.L_x_12:
[----:B------:R-:W2:Y:S01]  /*0b80*/  SHFL.IDX PT, R2, R170, RZ, 0x1f ;  /* 0x00001fffaa027589 */ /* 0x000ea200000e0000 */
[----:B------:R-:W-:Y:S01]  /*0b90*/  NOP ;  /* 0x0000000000007918 */ /* 0x000fe20000000000 */
[----:B--2---:R-:W-:-:S13]  /*0ba0*/  ISETP.NE.AND P0, PT, R2, 0x4, PT ;  /* 0x000000040200780c */ /* 0x004fda0003f05270 */
[----:B------:R-:W-:Y:S05]  /*0bb0*/  @P0 BRA `(.L_x_13) ;  /* 0x0000000000440947 */ /* 0x000fea0003800000 */
[----:B-1----:R-:W1:Y:S01]  /*0bc0*/  S2UR UR6, SR_CgaCtaId ;  /* 0x00000000000679c3 */ /* 0x002e620000008800 */
[----:B------:R-:W-:Y:S01]  /*0bd0*/  UMOV UR4, 0x100 ;  /* 0x0000010000047882 */ /* 0x000fe20000000000 */
[----:B------:R-:W-:Y:S01]  /*0be0*/  UMOV UR5, 0x400 ;  /* 0x0000040000057882 */ /* 0x000fe20000000000 */
[----:B------:R-:W-:Y:S01]  /*0bf0*/  USEL UR4, UR4, 0xe0, UP3 ;  /* 0x000000e004047887 */ /* 0x000fe20009800000 */
[----:B------:R-:W-:Y:S01]  /*0c00*/  UMOV UR8, 0x1 ;  /* 0x0000000100087882 */ /* 0x000fe20000000000 */
[----:B------:R-:W-:Y:S01]  /*0c10*/  ELECT P0, URZ, PT ;  /* 0x0000000000ff782f */ /* 0x000fe20003800000 */
[----:B------:R-:W-:-:S04]  /*0c20*/  UIADD3 UR8, UPT, UPT, -UR8, 0x100000, URZ ;  /* 0x0010000008087890 */ /* 0x000fc8000fffe1ff */
[----:B------:R-:W-:Y:S02]  /*0c30*/  USHF.L.U32 UR9, UR8, 0xb, URZ ;  /* 0x0000000b08097899 */ /* 0x000fe400080006ff */
[----:B------:R-:W-:Y:S02]  /*0c40*/  USHF.L.U32 UR8, UR8, 0x1, URZ ;  /* 0x0000000108087899 */ /* 0x000fe400080006ff */
[----:B-1----:R-:W-:Y:S02]  /*0c50*/  ULEA UR6, UR6, UR5, 0x18 ;  /* 0x0000000506067291 */ /* 0x002fe4000f8ec0ff */
[----:B------:R-:W-:-:S04]  /*0c60*/  UIADD3 UR4, UPT, UPT, -UR4, 0x100000, URZ ;  /* 0x0010000004047890 */ /* 0x000fc8000fffe1ff */
[----:B------:R-:W-:Y:S02]  /*0c70*/  USHF.L.U32 UR5, UR4, 0xb, URZ ;  /* 0x0000000b04057899 */ /* 0x000fe400080006ff */
[----:B------:R-:W-:Y:S01]  /*0c80*/  USHF.L.U32 UR4, UR4, 0x1, URZ ;  /* 0x0000000104047899 */ /* 0x000fe200080006ff */
[----:B------:R-:W1:Y:S03]  /*0c90*/  FENCE.VIEW.ASYNC.S ;  /* 0x00000000000073c6 */ /* 0x000e660000000000 */
[----:B-1----:R2:W1:Y:S08]  /*0ca0*/  SYNCS.EXCH.64 URZ, [UR6+0x1b0], UR8 ;  /* 0x0001b00806ff75b2 */ /* 0x0024700008000100 */
[----:B------:R2:W1:Y:S02]  /*0cb0*/  SYNCS.EXCH.64 URZ, [UR6+0x1b8], UR4 ;  /* 0x0001b80406ff75b2 */ /* 0x0004640008000100 */
[----:B--2---:R-:W-:Y:S01]  /*0cc0*/  NOP ;  /* 0x0000000000007918 */ /* 0x004fe20000000000 */
.L_x_13:
[----:B------:R-:W2:Y:S01]  /*0cd0*/  SHFL.IDX PT, R2, R170, RZ, 0x1f ;  /* 0x00001fffaa027589 */ /* 0x000ea200000e0000 */
[----:B------:R-:W1:Y:S01]  /*0ce0*/  S2UR UR30, SR_CTAID.X ;  /* 0x00000000001e79c3 */ /* 0x000e620000002500 */
[----:B------:R-:W-:-:S07]  /*0cf0*/  NOP ;  /* 0x0000000000007918 */ /* 0x000fce0000000000 */
[----:B------:R-:W1:Y:S01]  /*0d00*/  S2UR UR26, SR_CTAID.Y ;  /* 0x00000000001a79c3 */ /* 0x000e620000002600 */
[----:B--2---:R-:W-:-:S13]  /*0d10*/  ISETP.NE.AND P0, PT, R2, 0x5, PT ;  /* 0x000000050200780c */ /* 0x004fda0003f05270 */
[----:B-1----:R-:W-:Y:S05]  /*0d20*/  @P0 BRA `(.L_x_14) ;  /* 0x0000000000480947 */ /* 0x002fea0003800000 */
        /* <DEDUP_REMOVED lines=13> */
[----:B-1----:R1:W2:Y:S01]  /*0e00*/  SYNCS.EXCH.64 URZ, [UR4+0x1c0], UR8 ;  /* 0x0001c00804ff75b2 */ /* 0x0022a20008000100 */
[----:B------:R1:W1:Y:S01]  /*0e10*/  SYNCS.EXCH.64 URZ, [UR4+0x1d0], UR6 ;  /* 0x0001d00604ff75b2 */ /* 0x0002620008000100 */
[----:B------:R1:W1:Y:S01]  /*0e20*/  SYNCS.EXCH.64 URZ, [UR4+0x1c8], UR8 ;  /* 0x0001c80804ff75b2 */ /* 0x0002620008000100 */
[----:B------:R1:W1:Y:S01]  /*0e30*/  SYNCS.EXCH.64 URZ, [UR4+0x1d8], UR6 ;  /* 0x0001d80604ff75b2 */ /* 0x0002620008000100 */
[----:B------:R-:W-:Y:S01]  /*0e40*/  NOP ;  /* 0x0000000000007918 */ /* 0x000fe20000000000 */
.L_x_14:
[----:B------:R-:W-:-:S05]  /*0e50*/  CS2R.32 R160, SR_CgaSize ;  /* 0x0000000000a07805 */ /* 0x000fca0000008a00 */
[----:B------:R-:W-:-:S05]  /*0e60*/  IMAD R160, R160, -0xa0, RZ ;  /* 0xffffff60a0a07824 */ /* 0x000fca00078e02ff */
[----:B------:R-:W-:-:S14]  /*0e70*/  R2UR UR5, R160 ;  /* 0x00000000a00572ca */ /* 0x000fdc00000e0000 */
[----:B------:R-:W3:Y:S01]  /*0e80*/  LDCU UR5, c[0x0][UR5+0x2b0] ;  /* 0x00005600050577ac */ /* 0x000ee20008000800 */
[----:B------:R-:W-:Y:S02]  /*0e90*/  I2FP.F32.U32 R5, UR30 ;  /* 0x0000001e00057c45 */ /* 0x000fe40008201000 */
[----:B------:R-:W-:-:S05]  /*0ea0*/  CS2R.32 R3, SR_CgaSize ;  /* 0x0000000000037805 */ /* 0x000fca0000008a00 */
[----:B------:R-:W-:-:S06]  /*0eb0*/  IMAD R3, R3, -0xa0, RZ ;  /* 0xffffff6003037824 */ /* 0x000fcc00078e02ff */
[----:B------:R-:W4:Y:S01]  /*0ec0*/  LDC R3, c[0x0][R3+0x2a0] ;  /* 0x0000a80003037b82 */ /* 0x000f220000000800 */
[----:B------:R-:W-:Y:S02]  /*0ed0*/  I2FP.F32.U32 R4, UR26 ;  /* 0x0000001a00047c45 */ /* 0x000fe40008201000 */
[----:B------:R-:W-:-:S05]  /*0ee0*/  CS2R.32 R160, SR_CgaSize ;  /* 0x0000000000a07805 */ /* 0x000fca0000008a00 */
[----:B------:R-:W-:-:S05]  /*0ef0*/  IMAD R160, R160, -0xa0, RZ ;  /* 0xffffff60a0a07824 */ /* 0x000fca00078e02ff */
[----:B-1----:R-:W-:-:S14]  /*0f00*/  R2UR UR4, R160 ;  /* 0x00000000a00472ca */ /* 0x002fdc00000e0000 */
[----:B------:R-:W1:Y:S01]  /*0f10*/  LDCU UR4, c[0x0][UR4+0x2b4] ;  /* 0x00005680040477ac */ /* 0x000e620008000800 */
[----:B------:R-:W-:Y:S01]  /*0f20*/  NOP ;  /* 0x0000000000007918 */ /* 0x000fe20000000000 */
[----:B------:R-:W2:Y:S01]  /*0f30*/  LDCU UR19, c[0x0][0xb24] ;  /* 0x00016480ff1377ac */ /* 0x000ea20008000800 */
[----:B------:R-:W-:-:S05]  /*0f40*/  CS2R.32 R2, SR_CgaSize ;  /* 0x0000000000027805 */ /* 0x000fca0000008a00 */
[----:B------:R-:W-:-:S06]  /*0f50*/  IMAD R2, R2, -0xa0, RZ ;  /* 0xffffff6002027824 */ /* 0x000fcc00078e02ff */
[----:B------:R-:W4:Y:S01]  /*0f60*/  LDC R2, c[0x0][R2+0x2a4] ;  /* 0x0000a90002027b82 */ /* 0x000f220000000800 */
[----:B---3--:R-:W-:-:S07]  /*0f70*/  FMUL R5, R5, UR5 ;  /* 0x0000000505057c20 */ /* 0x008fce0008400000 */
[----:B------:R-:W3:Y:S01]  /*0f80*/  S2UR UR50, SR_CTAID.Z ;  /* 0x00000000003279c3 */ /* 0x000ee20000002700 */
[----:B-1----:R-:W-:Y:S01]  /*0f90*/  FMUL R4, R4, UR4 ;  /* 0x0000000404047c20 */ /* 0x002fe20008400000 */
[----:B------:R-:W1:Y:S01]  /*0fa0*/  F2I.U32.TRUNC.NTZ R160, R5 ;  /* 0x0000000500a07305 */ /* 0x000e62000020f000 */
[----:B--2---:R-:W-:-:S07]  /*0fb0*/  UISETP.GE.AND UP0, UPT, UR19, 0x1, UPT ;  /* 0x000000011300788c */ /* 0x004fce000bf06270 */
[----:B------:R-:W2:Y:S01]  /*0fc0*/  F2I.U32.TRUNC.NTZ R135, R4 ;  /* 0x0000000400877305 */ /* 0x000ea2000020f000 */
[----:B-1----:R-:W-:-:S05]  /*0fd0*/  IADD3 R160, PT, PT, -R160, RZ, RZ ;  /* 0x000000ffa0a07210 */ /* 0x002fca0007ffe1ff */
[----:B----4-:R-:W-:Y:S01]  /*0fe0*/  IMAD R160, R3, R160, UR30 ;  /* 0x0000001e03a07e24 */ /* 0x010fe2000f8e02a0 */
[----:B--2---:R-:W-:-:S05]  /*0ff0*/  IADD3 R135, PT, PT, -R135, RZ, RZ ;  /* 0x000000ff87877210 */ /* 0x004fca0007ffe1ff */
[----:B------:R-:W-:Y:S01]  /*1000*/  IMAD R135, R2, R135, UR26 ;  /* 0x0000001a02877e24 */ /* 0x000fe2000f8e0287 */
[----:B------:R-:W-:Y:S06]  /*1010*/  BAR.SYNC.DEFER_BLOCKING 0x0 ;  /* 0x0000000000007b1d */ /* 0x000fec0000010000 */
[----:B---3--:R-:W-:Y:S05]  /*1020*/  BRA.U !UP0, `(.L_x_15) ;  /* 0x0000000108d47547 */ /* 0x008fea000b800000 */
[----:B------:R-:W1:Y:S01]  /*1030*/  LDCU.128 UR20, c[0x0][0xb10] ;  /* 0x00016200ff1477ac */ /* 0x000e620008000c00 */
[----:B------:R-:W2:Y:S01]  /*1040*/  LDCU UR6, c[0x0][0x370] ;  /* 0x00006e00ff0677ac */ /* 0x000ea20008000800 */
[----:B------:R-:W3:Y:S01]  /*1050*/  LDCU UR4, c[0x0][0x374] ;  /* 0x00006e80ff0477ac */ /* 0x000ee20008000800 */
[----:B------:R-:W4:Y:S01]  /*1060*/  LDCU UR24, c[0x0][0xb0c] ;  /* 0x00016180ff1877ac */ /* 0x000f220008000800 */
[----:B------:R-:W4:Y:S01]  /*1070*/  LDCU UR5, c[0x0][0xb20] ;  /* 0x00016400ff0577ac */ /* 0x000f220008000800 */
[----:B------:R-:W4:Y:S01]  /*1080*/  LDCU.64 UR16, c[0x0][0xb28] ;  /* 0x00016500ff1077ac */ /* 0x000f220008000a00 */
[----:B-1----:R-:W-:Y:S02]  /*1090*/  UISETP.NE.AND UP0, UPT, UR22, 0x1, UPT ;  /* 0x000000011600788c */ /* 0x002fe4000bf05270 */
[----:B---3--:R-:W-:Y:S02]  /*10a0*/  UIMAD.WIDE.U32 UR8, UR4, UR23, URZ ;  /* 0x00000017040872a5 */ /* 0x008fe4000f8e00ff */
[----:B--2---:R-:W-:-:S02]  /*10b0*/  UIMAD.WIDE.U32 UR10, UR6, UR20, URZ ;  /* 0x00000014060a72a5 */ /* 0x004fc4000f8e00ff */
[----:B----4-:R-:W-:Y:S02]  /*10c0*/  UISETP.NE.AND UP2, UPT, UR24, 0x1, UPT ;  /* 0x000000011800788c */ /* 0x010fe4000bf45270 */
[----:B------:R-:W-:Y:S01]  /*10d0*/  UISETP.NE.AND UP4, UPT, UR19, 0x1, UPT ;  /* 0x000000011300788c */ /* 0x000fe2000bf85270 */
[----:B------:R-:W-:Y:S02]  /*10e0*/  UMOV UR8, UR9 ;  /* 0x0000000900087c82 */ /* 0x000fe40008000000 */
[----:B------:R-:W-:Y:S01]  /*10f0*/  UMOV UR10, UR11 ;  /* 0x0000000b000a7c82 */ /* 0x000fe20008000000 */
[----:B------:R-:W-:Y:S02]  /*1100*/  @UP0 USHF.R.U32.HI UR4, URZ, UR5, UR8 ;  /* 0x00000005ff040299 */ /* 0x000fe40008011608 */
[----:B------:R-:W-:Y:S02]  /*1110*/  UIMAD.WIDE.U32 UR12, UR26, UR23, URZ ;  /* 0x000000171a0c72a5 */ /* 0x000fe4000f8e00ff */
[----:B------:R-:W-:-:S02]  /*1120*/  UIMAD.WIDE.U32 UR8, UR4, UR16, URZ ;  /* 0x00000010040872a5 */ /* 0x000fc4000f8e00ff */
[----:B------:R-:W-:Y:S02]  /*1130*/  @UP2 USHF.R.U32.HI UR6, URZ, UR21, UR10 ;  /* 0x00000015ff062299 */ /* 0x000fe4000801160a */
[----:B------:R-:W-:Y:S02]  /*1140*/  UIMAD.WIDE.U32 UR14, UR30, UR20, URZ ;  /* 0x000000141e0e72a5 */ /* 0x000fe4000f8e00ff */
[----:B------:R-:W-:Y:S01]  /*1150*/  UIMAD.WIDE.U32 UR10, UR6, UR16, URZ ;  /* 0x00000010060a72a5 */ /* 0x000fe2000f8e00ff */
[----:B------:R-:W-:Y:S01]  /*1160*/  UMOV UR12, UR13 ;  /* 0x0000000d000c7c82 */ /* 0x000fe20008000000 */
[----:B------:R-:W-:Y:S01]  /*1170*/  UMOV UR8, UR9 ;  /* 0x0000000900087c82 */ /* 0x000fe20008000000 */
[----:B------:R-:W-:Y:S02]  /*1180*/  USHF.R.U32.HI UR12, URZ, UR5, UR12 ;  /* 0x00000005ff0c7299 */ /* 0x000fe4000801160c */
[----:B------:R-:W-:Y:S01]  /*1190*/  @UP4 USHF.R.U32.HI UR4, URZ, UR17, UR8 ;  /* 0x00000011ff044299 */ /* 0x000fe20008011608 */
[----:B------:R-:W-:Y:S01]  /*11a0*/  UMOV UR14, UR15 ;  /* 0x0000000f000e7c82 */ /* 0x000fe20008000000 */
[----:B------:R-:W-:Y:S01]  /*11b0*/  UMOV UR10, UR11 ;  /* 0x0000000b000a7c82 */ /* 0x000fe20008000000 */
[----:B------:R-:W-:-:S02]  /*11c0*/  USHF.R.U32.HI UR14, URZ, UR21, UR14 ;  /* 0x00000015ff0e7299 */ /* 0x000fc4000801160e */
[----:B------:R-:W-:Y:S02]  /*11d0*/  USEL UR5, UR26, UR12, !UP0 ;  /* 0x0000000c1a057287 */ /* 0x000fe4000c000000 */
[----:B------:R-:W-:Y:S02]  /*11e0*/  @UP4 USHF.R.U32.HI UR6, URZ, UR17, UR10 ;  /* 0x00000011ff064299 */ /* 0x000fe4000801160a */
[----:B------:R-:W-:Y:S02]  /*11f0*/  UIMAD UR7, UR4, UR19, URZ ;  /* 0x00000013040772a4 */ /* 0x000fe4000f8e02ff */
[----:B------:R-:W-:Y:S02]  /*1200*/  USEL UR4, UR30, UR14, !UP2 ;  /* 0x0000000e1e047287 */ /* 0x000fe4000d000000 */
[----:B------:R-:W-:Y:S02]  /*1210*/  UIMAD UR10, UR6, UR19, URZ ;  /* 0x00000013060a72a4 */ /* 0x000fe4000f8e02ff */
[----:B------:R-:W-:-:S02]  /*1220*/  UISETP.GE.AND UP0, UPT, UR5, UR7, UPT ;  /* 0x000000070500728c */ /* 0x000fc4000bf06270 */
[----:B------:R-:W-:Y:S02]  /*1230*/  UIMAD.WIDE.U32 UR8, UR5, UR16, URZ ;  /* 0x00000010050872a5 */ /* 0x000fe4000f8e00ff */
[----:B------:R-:W-:Y:S02]  /*1240*/  UISETP.GE.OR UP0, UPT, UR4, UR10, UP0 ;  /* 0x0000000a0400728c */ /* 0x000fe40008706670 */
[----:B------:R-:W-:Y:S02]  /*1250*/  UIMAD.WIDE.U32 UR10, UR4, UR16, URZ ;  /* 0x00000010040a72a5 */ /* 0x000fe4000f8e00ff */
[----:B------:R-:W-:Y:S01]  /*1260*/  UIADD3 UR10, UPT, UPT, -UR4, URZ, URZ ;  /* 0x000000ff040a7290 */ /* 0x000fe2000fffe1ff */
[----:B------:R-:W-:Y:S01]  /*1270*/  UMOV UR8, UR9 ;  /* 0x0000000900087c82 */ /* 0x000fe20008000000 */
[----:B------:R-:W-:Y:S02]  /*1280*/  UIADD3 UR9, UPT, UPT, -UR5, URZ, URZ ;  /* 0x000000ff05097290 */ /* 0x000fe4000fffe1ff */
[----:B------:R-:W-:-:S03]  /*1290*/  USHF.R.U32.HI UR8, URZ, UR17, UR8 ;  /* 0x00000011ff087299 */ /* 0x000fc60008011608 */
[----:B------:R-:W-:Y:S01]  /*12a0*/  @!UP0 UMOV UR7, UR11 ;  /* 0x0000000b00078c82 */ /* 0x000fe20008000000 */
[----:B------:R-:W-:Y:S02]  /*12b0*/  UIMAD UR26, UR22, UR9, UR26 ;  /* 0x00000009161a72a4 */ /* 0x000fe4000f8e021a */
[----:B------:R-:W-:Y:S02]  /*12c0*/  USEL UR8, UR5, UR8, !UP4 ;  /* 0x0000000805087287 */ /* 0x000fe4000e000000 */
[----:B------:R-:W-:Y:S02]  /*12d0*/  @!UP0 USHF.R.U32.HI UR7, URZ, UR17, UR7 ;  /* 0x00000011ff078299 */ /* 0x000fe40008011607 */
[----:B------:R-:W-:Y:S02]  /*12e0*/  UIADD3 UR9, UPT, UPT, -UR8, URZ, URZ ;  /* 0x000000ff08097290 */ /* 0x000fe4000fffe1ff */
[----:B------:R-:W-:Y:S02]  /*12f0*/  @!UP0 USEL UR7, UR4, UR7, !UP4 ;  /* 0x0000000704078287 */ /* 0x000fe4000e000000 */
[----:B------:R-:W-:-:S02]  /*1300*/  UIMAD UR9, UR19, UR9, UR5 ;  /* 0x00000009130972a4 */ /* 0x000fc4000f8e0205 */
[----:B------:R-:W-:Y:S02]  /*1310*/  @!UP0 UIADD3 UR8, UPT, UPT, UR8, -UR7, URZ ;  /* 0x8000000708088290 */ /* 0x000fe4000fffe0ff */
[----:B------:R-:W-:Y:S02]  /*1320*/  @!UP0 UIMAD UR7, UR9, UR6, UR7 ;  /* 0x00000006090782a4 */ /* 0x000fe4000f8e0207 */
[----:B------:R-:W-:Y:S02]  /*1330*/  @!UP0 UIMAD UR5, UR8, UR19, UR4 ;  /* 0x00000013080582a4 */ /* 0x000fe4000f8e0204 */
[----:B------:R-:W-:Y:S02]  /*1340*/  UIMAD UR6, UR24, UR10, UR30 ;  /* 0x0000000a180672a4 */ /* 0x000fe4000f8e021e */
[----:B------:R-:W-:Y:S01]  /*1350*/  UIMAD UR26, UR5, UR22, UR26 ;  /* 0x00000016051a72a4 */ /* 0x000fe2000f8e021a */
[----:B------:R-:W-:Y:S02]  /*1360*/  @!UP0 UMOV UR4, UR7 ;  /* 0x0000000700048c82 */ /* 0x000fe40008000000 */
[----:B------:R-:W-:-:S12]  /*1370*/  UIMAD UR30, UR4, UR24, UR6 ;  /* 0x00000018041e72a4 */ /* 0x000fd8000f8e0206 */
.L_x_15:
[----:B------:R-:W1:Y:S02]  /*1380*/  LDCU UR4, c[0x0][0xb30] ;  /* 0x00016600ff0477ac */ /* 0x000e640008000800 */
[----:B-1----:R-:W-:-:S09]  /*1390*/  UISETP.NE.AND UP0, UPT, UR4, 0x1, UPT ;  /* 0x000000010400788c */ /* 0x002fd2000bf05270 */
[----:B------:R-:W-:Y:S05]  /*13a0*/  BRA.U UP0, `(.L_x_16) ;  /* 0x0000000100447547 */ /* 0x000fea000b800000 */
[----:B------:R-:W1:Y:S01]  /*13b0*/  LDCU.128 UR8, c[0x0][0xb10] ;  /* 0x00016200ff0877ac */ /* 0x000e620008000c00 */
[----:B------:R-:W2:Y:S01]  /*13c0*/  LDCU UR12, c[0x0][0xb0c] ;  /* 0x00016180ff0c77ac */ /* 0x000ea20008000800 */
[----:B------:R-:W3:Y:S01]  /*13d0*/  LDCU UR13, c[0x0][0xb20] ;  /* 0x00016400ff0d77ac */ /* 0x000ee20008000800 */
[----:B-1----:R-:W-:Y:S02]  /*13e0*/  UIMAD.WIDE.U32 UR6, UR30, UR8, URZ ;  /* 0x000000081e0672a5 */ /* 0x002fe4000f8e00ff */
[----:B------:R-:W-:Y:S02]  /*13f0*/  UIMAD.WIDE.U32 UR4, UR26, UR11, URZ ;  /* 0x0000000b1a0472a5 */ /* 0x000fe4000f8e00ff */
[----:B--2---:R-:W-:Y:S02]  /*1400*/  UISETP.NE.AND UP2, UPT, UR12, 0x1, UPT ;  /* 0x000000010c00788c */ /* 0x004fe4000bf45270 */
[----:B------:R-:W-:Y:S01]  /*1410*/  UISETP.NE.AND UP0, UPT, UR10, 0x1, UPT ;  /* 0x000000010a00788c */ /* 0x000fe2000bf05270 */
[----:B------:R-:W-:-:S02]  /*1420*/  UMOV UR6, UR7 ;  /* 0x0000000700067c82 */ /* 0x000fc40008000000 */
[----:B------:R-:W-:Y:S01]  /*1430*/  UMOV UR4, UR5 ;  /* 0x0000000500047c82 */ /* 0x000fe20008000000 */
[----:B------:R-:W-:Y:S02]  /*1440*/  USHF.R.U32.HI UR6, URZ, UR9, UR6 ;  /* 0x00000009ff067299 */ /* 0x000fe40008011606 */
[----:B---3--:R-:W-:Y:S02]  /*1450*/  USHF.R.U32.HI UR4, URZ, UR13, UR4 ;  /* 0x0000000dff047299 */ /* 0x008fe40008011604 */
[----:B------:R-:W-:Y:S02]  /*1460*/  USEL UR5, UR30, UR6, !UP2 ;  /* 0x000000061e057287 */ /* 0x000fe4000d000000 */
[----:B------:R-:W-:-:S04]  /*1470*/  USEL UR4, UR26, UR4, !UP0 ;  /* 0x000000041a047287 */ /* 0x000fc8000c000000 */
[----:B------:R-:W-:Y:S02]  /*1480*/  UIADD3 UR6, UPT, UPT, UR5, -UR4, URZ ;  /* 0x8000000405067290 */ /* 0x000fe4000fffe0ff */
[----:B------:R-:W-:Y:S02]  /*1490*/  UIADD3 UR4, UPT, UPT, -UR5, UR4, URZ ;  /* 0x0000000405047290 */ /* 0x000fe4000fffe1ff */
[----:B------:R-:W-:Y:S02]  /*14a0*/  UIMAD UR26, UR6, UR10, UR26 ;  /* 0x0000000a061a72a4 */ /* 0x000fe4000f8e021a */
[----:B------:R-:W-:-:S12]  /*14b0*/  UIMAD UR30, UR4, UR12, UR30 ;  /* 0x0000000c041e72a4 */ /* 0x000fd8000f8e021e */
.L_x_16:
[----:B------:R-:W-:Y:S01]  /*14c0*/  BAR.SYNC.DEFER_BLOCKING 0x0 ;  /* 0x0000000000007b1d */ /* 0x000fe20000010000 */
[----:B------:R-:W-:Y:S01]  /*14d0*/  UISETP.NE.AND UP0, UPT, UR18, 0x2, UPT ;  /* 0x000000021200788c */ /* 0x000fe2000bf05270 */
[----:B------:R-:W-:Y:S02]  /*14e0*/  ISETP.NE.OR P3, PT, R0, 0x2, !P3 ;  /* 0x000000020000780c */ /* 0x000fe40005f65670 */
[----:B------:R-:W-:Y:S02]  /*14f0*/  LOP3.LUT R0, R166, 0x1f, RZ, 0xc0, !PT ;  /* 0x0000001fa6007812 */ /* 0x000fe400078ec0ff */
[----:B------:R-:W1:Y:S04]  /*1500*/  LDCU UR39, c[0x0][0xb24] ;  /* 0x00016480ff2777ac */ /* 0x000e680008000800 */
[----:B------:R-:W-:Y:S05]  /*1510*/  BRA.U UP0, `(.L_x_17) ;  /* 0x0000002500547547 */ /* 0x000fea000b800000 */
[----:B------:R-:W2:Y:S01]  /*1520*/  LDCU UR7, c[0x0][0x390] ;  /* 0x00007200ff0777ac */ /* 0x000ea20008000800 */
[----:B------:R-:W-:Y:S01]  /*1530*/  PLOP3.LUT P1, PT, PT, PT, UP3, 0x80, 0x8 ;  /* 0x000000000008781c */ /* 0x000fe20003f2f038 */
[----:B------:R-:W-:Y:S01]  /*1540*/  IMAD.MOV.U32 R2, RZ, RZ, RZ ;  /* 0x000000ffff027224 */ /* 0x000fe200078e00ff */
[----:B------:R-:W-:Y:S01]  /*1550*/  ISETP.EQ.OR P2, PT, R0, RZ, P3 ;  /* 0x000000ff0000720c */ /* 0x000fe20001f42670 */
[----:B------:R-:W3:Y:S01]  /*1560*/  LDCU UR6, c[0x0][0x5c0] ;  /* 0x0000b800ff0677ac */ /* 0x000ee20008000800 */
[----:B------:R-:W-:Y:S01]  /*1570*/  PLOP3.LUT P1, PT, P1, PT, PT, 0x8, 0x80 ;  /* 0x000000000080781c */ /* 0x000fe20000f2e170 */
[----:B------:R-:W4:Y:S01]  /*1580*/  LDCU UR48, c[0x0][0x370] ;  /* 0x00006e00ff3077ac */ /* 0x000f220008000800 */
[----:B------:R-:W1:Y:S01]  /*1590*/  LDCU.64 UR40, c[0x0][0x348] ;  /* 0x00006900ff2877ac */ /* 0x000e620008000a00 */
[----:B------:R-:W1:Y:S01]  /*15a0*/  LDCU UR47, c[0x0][0x374] ;  /* 0x00006e80ff2f77ac */ /* 0x000e620008000800 */
[----:B--2---:R-:W-:Y:S02]  /*15b0*/  UIADD3 UR5, UPT, UPT, UR7, 0x1f, URZ ;  /* 0x0000001f07057890 */ /* 0x004fe4000fffe0ff */
[----:B---3--:R-:W-:-:S02]  /*15c0*/  UIADD3 UR6, UPT, UPT, UR6, 0x7f, URZ ;  /* 0x0000007f06067890 */ /* 0x008fc4000fffe0ff */
[----:B------:R-:W-:Y:S02]  /*15d0*/  USHF.R.S32.HI UR4, URZ, 0x1f, UR5 ;  /* 0x0000001fff047899 */ /* 0x000fe40008011405 */
[----:B------:R-:W-:Y:S02]  /*15e0*/  UIADD3 UR52, UPT, UPT, UR7, 0x3e, URZ ;  /* 0x0000003e07347890 */ /* 0x000fe4000fffe0ff */
[----:B------:R-:W-:Y:S02]  /*15f0*/  ULEA.HI UR4, UR4, UR5, URZ, 0x5 ;  /* 0x0000000504047291 */ /* 0x000fe4000f8f28ff */
[----:B------:R-:W-:Y:S02]  /*1600*/  UIADD3 UR5, UPT, UPT, UR7, -0x1, URZ ;  /* 0xffffffff07057890 */ /* 0x000fe4000fffe0ff */
[----:B------:R-:W-:Y:S02]  /*1610*/  USHF.R.S32.HI UR50, URZ, 0x5, UR4 ;  /* 0x00000005ff327899 */ /* 0x000fe40008011404 */
[----:B------:R-:W-:-:S02]  /*1620*/  UISETP.GE.U32.AND UP1, UPT, UR5, -0x3f, UPT ;  /* 0xffffffc10500788c */ /* 0x000fc4000bf26070 */
[----:B------:R-:W-:Y:S02]  /*1630*/  UISETP.LT.U32.AND UP0, UPT, UR50, 0x18, UPT ;  /* 0x000000183200788c */ /* 0x000fe4000bf01070 */
[----:B------:R-:W-:Y:S02]  /*1640*/  USHF.R.S32.HI UR4, URZ, 0x1f, UR6 ;  /* 0x0000001fff047899 */ /* 0x000fe40008011406 */
[----:B------:R-:W-:Y:S02]  /*1650*/  USEL UR49, UR50, 0x18, UP0 ;  /* 0x0000001832317887 */ /* 0x000fe40008000000 */
[----:B------:R-:W-:Y:S02]  /*1660*/  ULEA.HI UR4, UR4, UR6, URZ, 0x7 ;  /* 0x0000000604047291 */ /* 0x000fe4000f8f38ff */
[----:B------:R-:W-:Y:S02]  /*1670*/  UIADD3 UR38, UPT, UPT, UR49, -0x1, URZ ;  /* 0xffffffff31267890 */ /* 0x000fe4000fffe0ff */
[----:B------:R-:W-:-:S02]  /*1680*/  @UP1 UIADD3 UR38, UPT, UPT, UR49, URZ, URZ ;  /* 0x000000ff31261290 */ /* 0x000fc4000fffe0ff */
[----:B------:R-:W-:Y:S02]  /*1690*/  USHF.R.S32.HI UR46, URZ, 0x7, UR4 ;  /* 0x00000007ff2e7899 */ /* 0x000fe40008011404 */
[----:B------:R-:W-:Y:S02]  /*16a0*/  UIADD3 UR51, UPT, UPT, UR50, -UR49, URZ ;  /* 0x8000003132337290 */ /* 0x000fe4000fffe0ff */
[----:B------:R-:W-:Y:S01]  /*16b0*/  UIADD3 UR38, UPT, UPT, UR38, 0x1, URZ ;  /* 0x0000000126267890 */ /* 0x000fe2000fffe0ff */
[----:B------:R-:W-:Y:S01]  /*16c0*/  UMOV UR28, 0x1 ;  /* 0x00000001001c7882 */ /* 0x000fe20000000000 */
[----:B-1--4-:R-:W-:-:S10]  /*16d0*/  UMOV UR29, URZ ;  /* 0x000000ff001d7c82 */ /* 0x012fd40008000000 */
.L_x_33:
[----:B------:R-:W-:Y:S01]  /*16e0*/  IMAD.U32 R4, RZ, RZ, UR46 ;  /* 0x0000002eff047e24 */ /* 0x000fe2000f8e00ff */
[----:B------:R-:W1:Y:S04]  /*16f0*/  LDCU UR37, c[0x0][0x5c4] ;  /* 0x0000b880ff2577ac */ /* 0x000e680008000800 */
[-C--:B------:R-:W-:Y:S01]  /*1700*/  IABS R0, R4.reuse ;  /* 0x0000000400007213 */ /* 0x080fe20000000000 */
[----:B------:R-:W-:Y:S01]  /*1710*/  UMOV UR36, 0x400 ;  /* 0x0000040000247882 */ /* 0x000fe20000000000 */
[----:B------:R-:W-:Y:S01]  /*1720*/  IABS R4, R4 ;  /* 0x0000000400047213 */ /* 0x000fe20000000000 */
[----:B------:R-:W-:Y:S01]  /*1730*/  USHF.L.U32 UR34, UR30, 0x7, URZ ;  /* 0x000000071e227899 */ /* 0x000fe200080006ff */
[----:B------:R-:W-:Y:S01]  /*1740*/  R2UR UR6, R0 ;  /* 0x00000000000672ca */ /* 0x000fe200000e0000 */
[----:B------:R-:W-:Y:S01]  /*1750*/  UMOV UR15, URZ ;  /* 0x000000ff000f7c82 */ /* 0x000fe20008000000 */
[----:B-1----:R-:W-:-:S11]  /*1760*/  IMAD.U32 R3, RZ, RZ, UR37 ;  /* 0x00000025ff037e24 */ /* 0x002fd6000f8e00ff */
[----:B------:R-:W1:Y:S08]  /*1770*/  I2F.RP R6, UR6 ;  /* 0x0000000600067d06 */ /* 0x000e700008209400 */
[----:B-1----:R-:W1:Y:S02]  /*1780*/  MUFU.RCP R5, R6 ;  /* 0x0000000600057308 */ /* 0x002e640000001000 */
[----:B-1----:R-:W-:-:S06]  /*1790*/  VIADD R5, R5, 0xffffffe ;  /* 0x0ffffffe05057836 */ /* 0x002fcc0000000000 */
[----:B------:R-:W1:Y:S02]  /*17a0*/  F2I.FTZ.U32.TRUNC.NTZ R0, R5 ;  /* 0x0000000500007305 */ /* 0x000e64000021f000 */
[----:B-1----:R-:W-:Y:S02]  /*17b0*/  R2UR UR5, R0 ;  /* 0x00000000000572ca */ /* 0x002fe400000e0000 */
[----:B------:R-:W-:Y:S01]  /*17c0*/  IABS R0, R3 ;  /* 0x0000000300007213 */ /* 0x000fe20000000000 */
[----:B------:R-:W-:-:S03]  /*17d0*/  IMAD.U32 R3, RZ, RZ, UR26 ;  /* 0x0000001aff037e24 */ /* 0x000fc6000f8e00ff */
[----:B------:R-:W-:Y:S01]  /*17e0*/  R2UR UR8, R0 ;  /* 0x00000000000872ca */ /* 0x000fe200000e0000 */
[----:B------:R-:W-:Y:S01]  /*17f0*/  IMAD.MOV R0, RZ, RZ, -R4 ;  /* 0x000000ffff007224 */ /* 0x000fe200078e0a04 */
[----:B------:R-:W-:-:S04]  /*1800*/  IABS R3, R3 ;  /* 0x0000000300037213 */ /* 0x000fc80000000000 */
[----:B------:R-:W-:Y:S01]  /*1810*/  R2UR UR9, R3 ;  /* 0x00000000030972ca */ /* 0x000fe200000e0000 */
[----:B------:R-:W-:-:S04]  /*1820*/  UIADD3 UR4, UPT, UPT, URZ, -UR5, URZ ;  /* 0x80000005ff047290 */ /* 0x000fc8000fffe0ff */
[----:B------:R-:W-:Y:S02]  /*1830*/  UIMAD UR7, UR4, UR6, URZ ;  /* 0x00000006040772a4 */ /* 0x000fe4000f8e02ff */
[----:B------:R-:W1:Y:S01]  /*1840*/  I2F.RP R3, UR8 ;  /* 0x0000000800037d06 */ /* 0x000e620008209400 */
[----:B------:R-:W-:Y:S02]  /*1850*/  UMOV UR4, URZ ;  /* 0x000000ff00047c82 */ /* 0x000fe40008000000 */
[----:B------:R-:W-:Y:S02]  /*1860*/  UIMAD.WIDE.U32 UR4, UR5, UR7, UR4 ;  /* 0x00000007050472a5 */ /* 0x000fe4000f8e0004 */
[----:B------:R-:W-:-:S05]  /*1870*/  R2UR UR7, R0 ;  /* 0x00000000000772ca */ /* 0x000fca00000e0000 */
[----:B------:R-:W-:Y:S02]  /*1880*/  UMOV UR4, UR5 ;  /* 0x0000000500047c82 */ /* 0x000fe40008000000 */
[----:B------:R-:W-:Y:S01]  /*1890*/  UIMAD.WIDE.U32 UR4, UR4, UR9, URZ ;  /* 0x00000009040472a5 */ /* 0x000fe2000f8e00ff */
[----:B-1----:R-:W1:Y:S06]  /*18a0*/  MUFU.RCP R0, R3 ;  /* 0x0000000300007308 */ /* 0x002e6c0000001000 */
[----:B------:R-:W-:Y:S02]  /*18b0*/  UMOV UR4, UR5 ;  /* 0x0000000500047c82 */ /* 0x000fe40008000000 */
[----:B------:R-:W-:Y:S01]  /*18c0*/  UIMAD UR5, UR4, UR7, UR9 ;  /* 0x00000007040572a4 */ /* 0x000fe2000f8e0209 */
[----:B------:R-:W2:Y:S03]  /*18d0*/  S2UR UR7, SR_CgaCtaId ;  /* 0x00000000000779c3 */ /* 0x000ea60000008800 */
[----:B------:R-:W-:Y:S01]  /*18e0*/  UISETP.GT.U32.AND UP0, UPT, UR6, UR5, UPT ;  /* 0x000000050600728c */ /* 0x000fe2000bf04070 */
[----:B-1----:R-:W-:-:S02]  /*18f0*/  VIADD R0, R0, 0xffffffe ;  /* 0x0ffffffe00007836 */ /* 0x002fc40000000000 */
[----:B------:R-:W-:-:S08]  /*1900*/  IMAD.U32 R3, RZ, RZ, UR28 ;  /* 0x0000001cff037e24 */ /* 0x000fd0000f8e00ff */
[----:B------:R-:W-:Y:S01]  /*1910*/  @!UP0 UIADD3 UR5, UPT, UPT, UR5, -UR6, URZ ;  /* 0x8000000605058290 */ /* 0x000fe2000fffe0ff */
[----:B------:R-:W1:Y:S01]  /*1920*/  F2I.FTZ.U32.TRUNC.NTZ R0, R0 ;  /* 0x0000000000007305 */ /* 0x000e62000021f000 */
[----:B------:R-:W-:Y:S01]  /*1930*/  @!UP0 UIADD3 UR4, UPT, UPT, UR4, 0x1, URZ ;  /* 0x0000000104048890 */ /* 0x000fe2000fffe0ff */
[----:B------:R-:W-:Y:S01]  /*1940*/  SHF.L.U32 R3, R3, 0x1f, RZ ;  /* 0x0000001f03037819 */ /* 0x000fe200000006ff */
[----:B------:R-:W-:Y:S02]  /*1950*/  UISETP.GE.U32.AND UP1, UPT, UR5, UR6, UPT ;  /* 0x000000060500728c */ /* 0x000fe4000bf26070 */
[----:B------:R-:W-:Y:S02]  /*1960*/  ULOP3.LUT UR5, UR26, UR46, URZ, 0x3c, !UPT ;  /* 0x0000002e1a057292 */ /* 0x000fe4000f8e3cff */
[----:B--2---:R-:W-:Y:S02]  /*1970*/  ULEA UR36, UR7, UR36, 0x18 ;  /* 0x0000002407247291 */ /* 0x004fe4000f8ec0ff */
[----:B------:R-:W-:-:S02]  /*1980*/  UISETP.GE.AND UP0, UPT, UR5, URZ, UPT ;  /* 0x000000ff0500728c */ /* 0x000fc4000bf06270 */
[----:B------:R-:W-:-:S03]  /*1990*/  ULEA UR7, UR29, UR36, 0x3 ;  /* 0x000000241d077291 */ /* 0x000fc6000f8e18ff */
[----:B------:R-:W-:Y:S01]  /*19a0*/  @UP1 UIADD3 UR4, UPT, UPT, UR4, 0x1, URZ ;  /* 0x0000000104041890 */ /* 0x000fe2000fffe0ff */
[----:B-1----:R-:W-:Y:S01]  /*19b0*/  R2UR UR5, R0 ;  /* 0x00000000000572ca */ /* 0x002fe200000e0000 */
[----:B------:R-:W-:-:S05]  /*19c0*/  UISETP.NE.AND UP1, UPT, UR46, URZ, UPT ;  /* 0x000000ff2e00728c */ /* 0x000fca000bf25270 */
[----:B------:R-:W-:Y:S01]  /*19d0*/  UMOV UR6, UR4 ;  /* 0x0000000400067c82 */ /* 0x000fe20008000000 */
[----:B------:R1:W2:Y:S01]  /*19e0*/  SYNCS.PHASECHK.TRANS64.TRYWAIT P0, [UR7+0xc0], R3 ;  /* 0x0000c003ff0075a7 */ /* 0x0002a20008001107 */
[----:B------:R-:W-:-:S04]  /*19f0*/  @!UP0 UIADD3 UR6, UPT, UPT, -UR6, URZ, URZ ;  /* 0x000000ff06068290 */ /* 0x000fc8000fffe1ff */
[----:B------:R-:W-:Y:S02]  /*1a00*/  @!UP1 ULOP3.LUT UR6, URZ, UR46, URZ, 0x33, !UPT ;  /* 0x0000002eff069292 */ /* 0x000fe4000f8e33ff */
[----:B------:R-:W-:-:S04]  /*1a10*/  UIADD3 UR4, UPT, UPT, URZ, -UR5, URZ ;  /* 0x80000005ff047290 */ /* 0x000fc8000fffe0ff */
[----:B------:R-:W-:Y:S01]  /*1a20*/  IMAD.U32 R0, RZ, RZ, UR6 ;  /* 0x00000006ff007e24 */ /* 0x000fe2000f8e00ff */
[----:B------:R-:W-:-:S03]  /*1a30*/  UIMAD UR7, UR4, UR8, URZ ;  /* 0x00000008040772a4 */ /* 0x000fc6000f8e02ff */
[----:B------:R-:W-:Y:S01]  /*1a40*/  UMOV UR4, URZ ;  /* 0x000000ff00047c82 */ /* 0x000fe20008000000 */
[----:B------:R-:W-:Y:S01]  /*1a50*/  IABS R0, R0 ;  /* 0x0000000000007213 */ /* 0x000fe20000000000 */
[----:B------:R-:W-:-:S03]  /*1a60*/  UIMAD.WIDE.U32 UR4, UR5, UR7, UR4 ;  /* 0x00000007050472a5 */ /* 0x000fc6000f8e0004 */
[----:B------:R-:W-:-:S04]  /*1a70*/  R2UR UR9, R0 ;  /* 0x00000000000972ca */ /* 0x000fc800000e0000 */
[----:B------:R-:W-:-:S09]  /*1a80*/  UMOV UR4, UR5 ;  /* 0x0000000500047c82 */ /* 0x000fd20008000000 */
[----:B------:R-:W-:-:S07]  /*1a90*/  UIMAD.WIDE.U32 UR4, UR4, UR9, URZ ;  /* 0x00000009040472a5 */ /* 0x000fce000f8e00ff */
[----:B------:R-:W-:Y:S02]  /*1aa0*/  UMOV UR4, UR5 ;  /* 0x0000000500047c82 */ /* 0x000fe40008000000 */
[----:B------:R-:W-:-:S04]  /*1ab0*/  UIADD3 UR5, UPT, UPT, -UR4, URZ, URZ ;  /* 0x000000ff04057290 */ /* 0x000fc8000fffe1ff */
[----:B------:R-:W-:-:S04]  /*1ac0*/  UIMAD UR5, UR8, UR5, UR9 ;  /* 0x00000005080572a4 */ /* 0x000fc8000f8e0209 */
[----:B------:R-:W-:-:S11]  /*1ad0*/  UISETP.GT.U32.AND UP0, UPT, UR8, UR5, UPT ;  /* 0x000000050800728c */ /* 0x000fd6000bf04070 */
[----:B------:R-:W-:Y:S02]  /*1ae0*/  @!UP0 UIADD3 UR5, UPT, UPT, UR5, -UR8, URZ ;  /* 0x8000000805058290 */ /* 0x000fe4000fffe0ff */
[----:B------:R-:W-:Y:S02]  /*1af0*/  @!UP0 UIADD3 UR4, UPT, UPT, UR4, 0x1, URZ ;  /* 0x0000000104048890 */ /* 0x000fe4000fffe0ff */
[----:B------:R-:W-:Y:S02]  /*1b00*/  UISETP.GE.U32.AND UP1, UPT, UR5, UR8, UPT ;  /* 0x000000080500728c */ /* 0x000fe4000bf26070 */
[----:B------:R-:W-:-:S04]  /*1b10*/  ULOP3.LUT UR5, UR6, UR37, URZ, 0x3c, !UPT ;  /* 0x0000002506057292 */ /* 0x000fc8000f8e3cff */
[----:B------:R-:W-:-:S05]  /*1b20*/  UISETP.GE.AND UP0, UPT, UR5, URZ, UPT ;  /* 0x000000ff0500728c */ /* 0x000fca000bf06270 */
[----:B------:R-:W-:Y:S02]  /*1b30*/  @UP1 UIADD3 UR4, UPT, UPT, UR4, 0x1, URZ ;  /* 0x0000000104041890 */ /* 0x000fe4000fffe0ff */
[----:B------:R-:W-:-:S05]  /*1b40*/  UISETP.NE.AND UP1, UPT, UR37, URZ, UPT ;  /* 0x000000ff2500728c */ /* 0x000fca000bf25270 */
[----:B------:R-:W-:Y:S01]  /*1b50*/  UMOV UR31, UR4 ;  /* 0x00000004001f7c82 */ /* 0x000fe20008000000 */
[----:B------:R-:W-:Y:S02]  /*1b60*/  UIADD3 UR4, UPT, UPT, -UR6, URZ, URZ ;  /* 0x000000ff06047290 */ /* 0x000fe4000fffe1ff */
[----:B------:R-:W-:Y:S02]  /*1b70*/  @!UP0 UIADD3 UR31, UPT, UPT, -UR31, URZ, URZ ;  /* 0x000000ff1f1f8290 */ /* 0x000fe4000fffe1ff */
[----:B------:R-:W-:Y:S02]  /*1b80*/  UISETP.GE.U32.AND UP0, UPT, UR52, 0x3f, UPT ;  /* 0x0000003f3400788c */ /* 0x000fe4000bf06070 */
[----:B------:R-:W-:Y:S02]  /*1b90*/  @!UP1 ULOP3.LUT UR31, URZ, UR37, URZ, 0x33, !UPT ;  /* 0x00000025ff1f9292 */ /* 0x000fe4000f8e33ff */
[----:B------:R-:W-:Y:S02]  /*1ba0*/  UIMAD UR4, UR46, UR4, UR26 ;  /* 0x000000042e0472a4 */ /* 0x000fe4000f8e021a */
[----:B------:R-:W-:-:S02]  /*1bb0*/  UIADD3 UR5, UPT, UPT, -UR31, URZ, URZ ;  /* 0x000000ff1f057290 */ /* 0x000fc4000fffe1ff */
[----:B------:R-:W-:Y:S02]  /*1bc0*/  USHF.L.U32 UR10, UR4, 0x7, URZ ;  /* 0x00000007040a7899 */ /* 0x000fe400080006ff */
[----:B------:R-:W-:Y:S01]  /*1bd0*/  UIMAD UR37, UR37, UR5, UR6 ;  /* 0x00000005252572a4 */ /* 0x000fe2000f8e0206 */
[----:B-12---:R-:W-:Y:S11]  /*1be0*/  BRA.U !UP0, `(.L_x_18) ;  /* 0x0000000508107547 */ /* 0x006ff6000b800000 */
[----:B------:R-:W1:Y:S01]  /*1bf0*/  LDCU.64 UR8, c[0x0][0x5b0] ;  /* 0x0000b600ff0877ac */ /* 0x000e620008000a00 */
[----:B------:R-:W1:Y:S01]  /*1c00*/  LDCU.64 UR26, c[0x0][0x5d8] ;  /* 0x0000bb00ff1a77ac */ /* 0x000e620008000a00 */
[----:B------:R-:W2:Y:S01]  /*1c10*/  LDCU UR19, c[0x0][0x598] ;  /* 0x0000b300ff1377ac */ /* 0x000ea20008000800 */
[----:B------:R-:W3:Y:S01]  /*1c20*/  LDCU UR18, c[0x0][0x58c] ;  /* 0x0000b180ff1277ac */ /* 0x000ee20008000800 */
[----:B------:R-:W4:Y:S01]  /*1c30*/  LDCU UR21, c[0x0][0x59c] ;  /* 0x0000b380ff1577ac */ /* 0x000f220008000800 */
[----:B------:R-:W2:Y:S01]  /*1c40*/  LDCU UR20, c[0x0][0x5a0] ;  /* 0x0000b400ff1477ac */ /* 0x000ea20008000800 */
[----:B------:R-:W2:Y:S01]  /*1c50*/  LDCU.64 UR16, c[0x0][0x590] ;  /* 0x0000b200ff1077ac */ /* 0x000ea20008000a00 */
[----:B------:R-:W2:Y:S01]  /*1c60*/  LDCU.64 UR6, c[0x0][0x5b8] ;  /* 0x0000b700ff0677ac */ /* 0x000ea20008000a00 */
[----:B------:R-:W2:Y:S01]  /*1c70*/  LDCU.64 UR4, c[0x0][0x5d0] ;  /* 0x0000ba00ff0477ac */ /* 0x000ea20008000a00 */
[----:B-1----:R-:W-:Y:S02]  /*1c80*/  UIMAD UR30, UR37, UR8, UR26 ;  /* 0x00000008251e72a4 */ /* 0x002fe4000f8e021a */
[----:B------:R-:W-:Y:S01]  /*1c90*/  UIMAD UR27, UR31, UR9, UR27 ;  /* 0x000000091f1b72a4 */ /* 0x000fe2000f8e021b */
[----:B------:R-:W-:Y:S01]  /*1ca0*/  UMOV UR14, URZ ;  /* 0x000000ff000e7c82 */ /* 0x000fe20008000000 */
[----:B---34-:R-:W-:-:S10]  /*1cb0*/  UMOV UR11, UR29 ;  /* 0x0000001d000b7c82 */ /* 0x018fd40008000000 */
.L_x_23:
[----:B------:R-:W-:Y:S01]  /*1cc0*/  @!P3 MOV R3, 0x2000 ;  /* 0x000020000003b802 */ /* 0x000fe20000000f00 */
[----:B------:R-:W-:Y:S01]  /*1cd0*/  ULEA UR33, UR11, UR36, 0x3 ;  /* 0x000000240b217291 */ /* 0x000fe2000f8e18ff */
[----:B---3--:R-:W-:Y:S11]  /*1ce0*/  @P0 BRA `(.L_x_19) ;  /* 0x0000000000100947 */ /* 0x008ff60003800000 */
[----:B------:R-:W-:Y:S04]  /*1cf0*/  MOV R0, UR28 ;  /* 0x0000001c00007c02 */ /* 0x000fe80008000f00 */
[----:B------:R-:W-:Y:S04]  /*1d00*/  SHF.L.U32 R5, R0, 0x1f, RZ ;  /* 0x0000001f00057819 */ /* 0x000fe800000006ff */
[----:B------:R-:W1:Y:S02]  /*1d10*/  SYNCS.PHASECHK.TRANS64.TRYWAIT P0, [UR33+0xc0], R5 ;  /* 0x0000c005ff0075a7 */ /* 0x000e640008001121 */
[----:B-1----:R-:W-:Y:S05]  /*1d20*/  @!P0 BRA `(.L_x_20) ;  /* 0x0000008000408947 */ /* 0x002fea0003800000 */
.L_x_19:
[----:B------:R3:W-:Y:S01]  /*1d30*/  @!P3 SYNCS.ARRIVE.TRANS64 RZ, [UR33], R3 ;  /* 0x00000003ffffb9a7 */ /* 0x0007e20008000021 */
[----:B------:R-:W-:Y:S04]  /*1d40*/  BSSY.RECONVERGENT B0, `(.L_x_21) ;  /* 0x0000003000007945 */ /* 0x000fe80003800200 */
[----:B------:R-:W-:Y:S05]  /*1d50*/  @P2 BRA `(.L_x_22) ;  /* 0x0000000000042947 */ /* 0x000fea0003800000 */
[----:B--2---:R-:W-:Y:S05]  /*1d60*/  BPT.TRAP 0x1 ;  /* 0x000000040000795c */ /* 0x004fea0000300000 */
.L_x_22:
[----:B--2---:R-:W-:Y:S05]  /*1d70*/  BSYNC.RECONVERGENT B0 ;  /* 0x0000000000007941 */ /* 0x004fea0003800200 */
.L_x_21:
[----:B------:R-:W-:Y:S02]  /*1d80*/  UIADD3 UR8, UPT, UPT, UR11, 0x1, URZ ;  /* 0x000000010b087890 */ /* 0x000fe4000fffe0ff */
[----:B------:R-:W-:Y:S02]  /*1d90*/  USHF.L.U32 UR35, UR14, 0x5, URZ ;  /* 0x000000050e237899 */ /* 0x000fe400080006ff */
[----:B------:R-:W-:Y:S02]  /*1da0*/  UISETP.NE.AND UP0, UPT, UR8, 0x18, UPT ;  /* 0x000000180800788c */ /* 0x000fe4000bf05270 */
[----:B------:R-:W-:Y:S02]  /*1db0*/  UISETP.NE.AND UP2, UPT, UR19, 0x1, UPT ;  /* 0x000000011300788c */ /* 0x000fe4000bf45270 */
[----:B------:R-:W-:Y:S02]  /*1dc0*/  USEL UR9, URZ, 0x1, UP0 ;  /* 0x00000001ff097887 */ /* 0x000fe40008000000 */
[----:B------:R-:W-:Y:S02]  /*1dd0*/  USEL UR29, UR8, URZ, UP0 ;  /* 0x000000ff081d7287 */ /* 0x000fe40008000000 */
[----:B------:R-:W-:Y:S02]  /*1de0*/  ULOP3.LUT UR28, UR28, UR9, URZ, 0x3c, !UPT ;  /* 0x000000091c1c7292 */ /* 0x000fe4000f8e3cff */
[----:B------:R-:W-:Y:S02]  /*1df0*/  ULEA UR8, UR29, UR36, 0x3 ;  /* 0x000000241d087291 */ /* 0x000fe4000f8e18ff */
[----:B------:R-:W-:Y:S02]  /*1e00*/  UISETP.NE.AND UP0, UPT, UR18, 0x1, UPT ;  /* 0x000000011200788c */ /* 0x000fe4000bf05270 */
[----:B------:R-:W-:Y:S01]  /*1e10*/  UIADD3 UR24, UP1, UPT, UR40, 0x80, URZ ;  /* 0x0000008028187890 */ /* 0x000fe2000ff3e0ff */
[----:B-1----:R-:W-:Y:S01]  /*1e20*/  MOV R0, UR28 ;  /* 0x0000001c00007c02 */ /* 0x002fe20008000f00 */
[----:B------:R-:W-:Y:S02]  /*1e30*/  ULEA UR15, UR11, UR36, 0xc ;  /* 0x000000240b0f7291 */ /* 0x000fe4000f8e60ff */
[----:B------:R-:W-:Y:S01]  /*1e40*/  UIADD3.X UR25, UPT, UPT, URZ, UR41, URZ, UP1, !UPT ;  /* 0x00000029ff197290 */ /* 0x000fe20008ffe4ff */
[----:B---3--:R-:W-:Y:S01]  /*1e50*/  SHF.L.U32 R3, R0, 0x1f, RZ ;  /* 0x0000001f00037819 */ /* 0x008fe200000006ff */
[----:B------:R-:W-:Y:S02]  /*1e60*/  UIADD3 UR32, UPT, UPT, UR15, 0x8600, URZ ;  /* 0x000086000f207890 */ /* 0x000fe4000fffe0ff */
[----:B------:R-:W-:Y:S01]  /*1e70*/  UPRMT UR26, UR30, 0x40, UR27 ;  /* 0x000000401e1a7896 */ /* 0x000fe2000800001b */
[----:B------:R1:W3:Y:S01]  /*1e80*/  SYNCS.PHASECHK.TRANS64.TRYWAIT P0, [UR8+0xc0], R3 ;  /* 0x0000c003ff0075a7 */ /* 0x0002e20008001108 */
[----:B------:R-:W-:Y:S02]  /*1e90*/  UIMAD.WIDE.U32 UR8, UR35, UR16, URZ ;  /* 0x00000010230872a5 */ /* 0x000fe4000f8e00ff */
[----:B------:R-:W-:Y:S02]  /*1ea0*/  UIADD3 UR14, UPT, UPT, UR14, 0x1, URZ ;  /* 0x000000010e0e7890 */ /* 0x000fe4000fffe0ff */
[----:B------:R-:W-:Y:S01]  /*1eb0*/  USHF.R.U32.HI UR9, URZ, UR17, UR9 ;  /* 0x00000011ff097299 */ /* 0x000fe20008011609 */
[----:B------:R-:W-:Y:S01]  /*1ec0*/  UMOV UR42, 0x0 ;  /* 0x00000000002a7882 */ /* 0x000fe20000000000 */
[----:B------:R-:W-:Y:S02]  /*1ed0*/  UMOV UR43, 0x10000000 ;  /* 0x10000000002b7882 */ /* 0x000fe40000000000 */
[----:B------:R-:W-:Y:S01]  /*1ee0*/  USEL UR9, UR35, UR9, !UP0 ;  /* 0x0000000923097287 */ /* 0x000fe2000c000000 */
[----:B------:R-:W-:Y:S01]  /*1ef0*/  UTMALDG.2D [UR32], [UR24], desc[UR42] ;  /* 0x00002a20180075b4 */ /* 0x000fe20008009000 */
[----:B------:R-:W-:Y:S02]  /*1f00*/  UIADD3 UR22, UP0, UPT, UR40, 0x180, URZ ;  /* 0x0000018028167890 */ /* 0x000fe4000ff1e0ff */
[----:B------:R-:W-:Y:S02]  /*1f10*/  UIMAD.WIDE.U32 UR12, UR9, UR21, URZ ;  /* 0x00000015090c72a5 */ /* 0x000fe4000f8e00ff */
[----:B------:R-:W-:Y:S02]  /*1f20*/  UIADD3 UR11, UPT, UPT, -UR9, URZ, URZ ;  /* 0x000000ff090b7290 */ /* 0x000fe4000fffe1ff */
[----:B------:R-:W-:Y:S02]  /*1f30*/  USHF.R.U32.HI UR13, URZ, UR20, UR13 ;  /* 0x00000014ff0d7299 */ /* 0x000fe4000801160d */
[----:B------:R-:W-:Y:S02]  /*1f40*/  UIMAD UR11, UR18, UR11, UR35 ;  /* 0x0000000b120b72a4 */ /* 0x000fe4000f8e0223 */
[----:B------:R-:W-:Y:S02]  /*1f50*/  USEL UR13, UR9, UR13, !UP2 ;  /* 0x0000000d090d7287 */ /* 0x000fe4000d000000 */
[----:B------:R-:W-:Y:S02]  /*1f60*/  UIMAD UR11, UR11, UR6, UR4 ;  /* 0x000000060b0b72a4 */ /* 0x000fe4000f8e0204 */
[----:B------:R-:W-:Y:S02]  /*1f70*/  UIADD3 UR8, UPT, UPT, -UR13, URZ, URZ ;  /* 0x000000ff0d087290 */ /* 0x000fe4000fffe1ff */
[----:B------:R-:W-:Y:S02]  /*1f80*/  UIADD3.X UR23, UPT, UPT, URZ, UR41, URZ, UP0, !UPT ;  /* 0x00000029ff177290 */ /* 0x000fe400087fe4ff */
[----:B------:R-:W-:Y:S02]  /*1f90*/  UIMAD UR9, UR19, UR8, UR9 ;  /* 0x00000008130972a4 */ /* 0x000fe4000f8e0209 */
[----:B------:R-:W-:Y:S02]  /*1fa0*/  UIADD3 UR8, UPT, UPT, UR15, 0x20600, URZ ;  /* 0x000206000f087890 */ /* 0x000fe4000fffe0ff */
[----:B------:R-:W-:Y:S02]  /*1fb0*/  UIMAD UR12, UR9, UR7, UR5 ;  /* 0x00000007090c72a4 */ /* 0x000fe4000f8e0205 */
[----:B------:R-:W-:Y:S01]  /*1fc0*/  UPRMT UR15, UR26, 0x5410, URZ ;  /* 0x000054101a0f7896 */ /* 0x000fe200080000ff */
[----:B------:R-:W-:Y:S01]  /*1fd0*/  UMOV UR9, UR33 ;  /* 0x0000002100097c82 */ /* 0x000fe20008000000 */
[----:B------:R-:W-:Y:S07]  /*1fe0*/  UISETP.NE.AND UP0, UPT, UR14, UR38, UPT ;  /* 0x000000260e00728c */ /* 0x000fee000bf05270 */
[----:B------:R2:W-:Y:S02]  /*1ff0*/  UTMALDG.4D.IM2COL [UR8], [UR22], UR15 ;  /* 0x00000008160073b4 */ /* 0x0005e4000805800f */
[----:B--2---:R-:W-:Y:S01]  /*2000*/  UMOV UR15, UR38 ;  /* 0x00000026000f7c82 */ /* 0x004fe20008000000 */
[----:B------:R-:W-:Y:S01]  /*2010*/  UMOV UR11, UR29 ;  /* 0x0000001d000b7c82 */ /* 0x000fe20008000000 */
[----:B-1----:R-:W-:Y:S05]  /*2020*/  BRA.U UP0, `(.L_x_23) ;  /* 0xfffffffd00247547 */ /* 0x002fea000b83ffff */
.L_x_18:
[----:B------:R-:W-:Y:S01]  /*2030*/  ULEA UR4, UR29, UR36, 0x3 ;  /* 0x000000241d047291 */ /* 0x000fe2000f8e18ff */
[----:B------:R-:W-:Y:S01]  /*2040*/  MOV R0, UR28 ;  /* 0x0000001c00007c02 */ /* 0x000fe20008000f00 */
[----:B------:R-:W-:Y:S01]  /*2050*/  @!P1 SYNCS.ARRIVE.TRANS64.A1T0 RZ, [UR36+0x1a8], RZ ;  /* 0x0001a8ffffff99a7 */ /* 0x000fe20008100024 */
[----:B------:R-:W-:Y:S02]  /*2060*/  UISETP.GT.AND UP0, UPT, UR50, UR49, UPT ;  /* 0x000000313200728c */ /* 0x000fe4000bf04270 */
[----:B------:R-:W-:-:S04]  /*2070*/  SHF.L.U32 R0, R0, 0x1f, RZ ;  /* 0x0000001f00007819 */ /* 0x000fc800000006ff */
[----:B---3--:R1:W2:Y:S03]  /*2080*/  SYNCS.PHASECHK.TRANS64.TRYWAIT P0, [UR4+0xc0], R0 ;  /* 0x0000c000ff0075a7 */ /* 0x0082a60008001104 */
[----:B------:R-:W-:Y:S05]  /*2090*/  BRA.U !UP0, `(.L_x_24) ;  /* 0x0000000508107547 */ /* 0x000fea000b800000 */
[----:B------:R-:W3:Y:S01]  /*20a0*/  LDCU.64 UR8, c[0x0][0x5b0] ;  /* 0x0000b600ff0877ac */ /* 0x000ee20008000a00 */
[----:B------:R-:W3:Y:S01]  /*20b0*/  LDCU.64 UR32, c[0x0][0x5d8] ;  /* 0x0000bb00ff2077ac */ /* 0x000ee20008000a00 */
[----:B------:R-:W4:Y:S01]  /*20c0*/  LDCU UR18, c[0x0][0x598] ;  /* 0x0000b300ff1277ac */ /* 0x000f220008000800 */
[----:B------:R-:W1:Y:S01]  /*20d0*/  LDCU UR14, c[0x0][0x58c] ;  /* 0x0000b180ff0e77ac */ /* 0x000e620008000800 */
[----:B------:R-:W1:Y:S01]  /*20e0*/  LDCU UR20, c[0x0][0x59c] ;  /* 0x0000b380ff1477ac */ /* 0x000e620008000800 */
[----:B------:R-:W1:Y:S01]  /*20f0*/  LDCU UR19, c[0x0][0x5a0] ;  /* 0x0000b400ff1377ac */ /* 0x000e620008000800 */
[----:B---3--:R-:W-:Y:S01]  /*2100*/  UIMAD UR35, UR37, UR8, UR32 ;  /* 0x00000008252372a4 */ /* 0x008fe2000f8e0220 */
[----:B------:R-:W3:Y:S01]  /*2110*/  LDCU.64 UR16, c[0x0][0x590] ;  /* 0x0000b200ff1077ac */ /* 0x000ee20008000a00 */
[----:B------:R-:W1:Y:S01]  /*2120*/  LDCU.64 UR6, c[0x0][0x5b8] ;  /* 0x0000b700ff0677ac */ /* 0x000e620008000a00 */
[----:B------:R-:W1:Y:S01]  /*2130*/  LDCU.64 UR4, c[0x0][0x5d0] ;  /* 0x0000ba00ff0477ac */ /* 0x000e620008000a00 */
[----:B------:R-:W-:-:S02]  /*2140*/  UIMAD UR33, UR31, UR9, UR33 ;  /* 0x000000091f2172a4 */ /* 0x000fc4000f8e0221 */
[----:B------:R-:W-:Y:S01]  /*2150*/  UIADD3 UR37, UPT, UPT, UR51, UR15, URZ ;  /* 0x0000000f33257290 */ /* 0x000fe2000fffe0ff */
[----:B----4-:R-:W-:-:S11]  /*2160*/  UMOV UR11, UR29 ;  /* 0x0000001d000b7c82 */ /* 0x010fd60008000000 */
.L_x_29:
[----:B------:R-:W-:Y:S01]  /*2170*/  @!P3 MOV R3, 0x2000 ;  /* 0x000020000003b802 */ /* 0x000fe20000000f00 */
[----:B------:R-:W-:Y:S01]  /*2180*/  ULEA UR25, UR11, UR36, 0x3 ;  /* 0x000000240b197291 */ /* 0x000fe2000f8e18ff */
[----:B-12---:R-:W-:Y:S11]  /*2190*/  @P0 BRA `(.L_x_25) ;  /* 0x0000000000100947 */ /* 0x006ff60003800000 */
[----:B-1----:R-:W-:Y:S04]  /*21a0*/  MOV R0, UR28 ;  /* 0x0000001c00007c02 */ /* 0x002fe80008000f00 */
[----:B------:R-:W-:Y:S04]  /*21b0*/  SHF.L.U32 R5, R0, 0x1f, RZ ;  /* 0x0000001f00057819 */ /* 0x000fe800000006ff */
[----:B------:R-:W1:Y:S02]  /*21c0*/  SYNCS.PHASECHK.TRANS64.TRYWAIT P0, [UR25+0xc0], R5 ;  /* 0x0000c005ff0075a7 */ /* 0x000e640008001119 */
[----:B-1----:R-:W-:Y:S05]  /*21d0*/  @!P0 BRA `(.L_x_26) ;  /* 0x0000007c002c8947 */ /* 0x002fea0003800000 */
.L_x_25:
[----:B------:R2:W-:Y:S01]  /*21e0*/  @!P3 SYNCS.ARRIVE.TRANS64 RZ, [UR25], R3 ;  /* 0x00000003ffffb9a7 */ /* 0x0005e20008000019 */
[----:B------:R-:W-:Y:S04]  /*21f0*/  BSSY.RECONVERGENT B0, `(.L_x_27) ;  /* 0x0000003000007945 */ /* 0x000fe80003800200 */
[----:B------:R-:W-:Y:S05]  /*2200*/  @P2 BRA `(.L_x_28) ;  /* 0x0000000000042947 */ /* 0x000fea0003800000 */
[----:B-1-3--:R-:W-:Y:S05]  /*2210*/  BPT.TRAP 0x1 ;  /* 0x000000040000795c */ /* 0x00afea0000300000 */
.L_x_28:
[----:B-1-3--:R-:W-:Y:S05]  /*2220*/  BSYNC.RECONVERGENT B0 ;  /* 0x0000000000007941 */ /* 0x00afea0003800200 */
.L_x_27:
        /* <DEDUP_REMOVED lines=10> */
[----:B------:R-:W-:Y:S01]  /*22d0*/  MOV R0, UR28 ;  /* 0x0000001c00007c02 */ /* 0x000fe20008000f00 */
[----:B------:R-:W-:Y:S02]  /*22e0*/  ULEA UR21, UR11, UR36, 0xc ;  /* 0x000000240b157291 */ /* 0x000fe4000f8e60ff */
[----:B------:R-:W-:Y:S01]  /*22f0*/  UIADD3.X UR23, UPT, UPT, URZ, UR41, URZ, UP1, !UPT ;  /* 0x00000029ff177290 */ /* 0x000fe20008ffe4ff */
[----:B--2---:R-:W-:Y:S01]  /*2300*/  SHF.L.U32 R3, R0, 0x1f, RZ ;  /* 0x0000001f00037819 */ /* 0x004fe200000006ff */
[----:B------:R-:W-:Y:S02]  /*2310*/  UIADD3 UR24, UPT, UPT, UR21, 0x8600, URZ ;  /* 0x0000860015187890 */ /* 0x000fe4000fffe0ff */
[----:B------:R-:W-:Y:S01]  /*2320*/  UPRMT UR32, UR35, 0x40, UR33 ;  /* 0x0000004023207896 */ /* 0x000fe20008000021 */
[----:B------:R4:W1:Y:S01]  /*2330*/  SYNCS.PHASECHK.TRANS64.TRYWAIT P0, [UR8+0xc0], R3 ;  /* 0x0000c003ff0075a7 */ /* 0x0008620008001108 */
[----:B------:R-:W-:Y:S02]  /*2340*/  UIMAD.WIDE.U32 UR8, UR27, UR16, URZ ;  /* 0x000000101b0872a5 */ /* 0x000fe4000f8e00ff */
[----:B------:R-:W-:Y:S02]  /*2350*/  UIADD3 UR15, UPT, UPT, UR15, 0x1, URZ ;  /* 0x000000010f0f7890 */ /* 0x000fe4000fffe0ff */
[----:B------:R-:W-:Y:S01]  /*2360*/  USHF.R.U32.HI UR9, URZ, UR17, UR9 ;  /* 0x00000011ff097299 */ /* 0x000fe20008011609 */
[----:B------:R-:W-:Y:S01]  /*2370*/  UMOV UR42, 0x0 ;  /* 0x00000000002a7882 */ /* 0x000fe20000000000 */
[----:B------:R-:W-:Y:S02]  /*2380*/  UMOV UR43, 0x10000000 ;  /* 0x10000000002b7882 */ /* 0x000fe40000000000 */
[----:B------:R-:W-:Y:S02]  /*2390*/  USEL UR9, UR27, UR9, !UP0 ;  /* 0x000000091b097287 */ /* 0x000fe4000c000000 */
[----:B------:R-:W-:Y:S02]  /*23a0*/  UIADD3 UR30, UP0, UPT, UR40, 0x180, URZ ;  /* 0x00000180281e7890 */ /* 0x000fe4000ff1e0ff */
[----:B------:R-:W-:Y:S02]  /*23b0*/  UIMAD.WIDE.U32 UR12, UR9, UR20, URZ ;  /* 0x00000014090c72a5 */ /* 0x000fe4000f8e00ff */
[----:B------:R-:W-:Y:S02]  /*23c0*/  UIADD3 UR11, UPT, UPT, -UR9, URZ, URZ ;  /* 0x000000ff090b7290 */ /* 0x000fe4000fffe1ff */
[----:B------:R-:W-:Y:S02]  /*23d0*/  USHF.R.U32.HI UR13, URZ, UR19, UR13 ;  /* 0x00000013ff0d7299 */ /* 0x000fe4000801160d */
[----:B------:R-:W-:Y:S02]  /*23e0*/  UIMAD UR11, UR14, UR11, UR27 ;  /* 0x0000000b0e0b72a4 */ /* 0x000fe4000f8e021b */
[----:B------:R-:W-:Y:S02]  /*23f0*/  USEL UR13, UR9, UR13, !UP2 ;  /* 0x0000000d090d7287 */ /* 0x000fe4000d000000 */
[----:B------:R-:W-:Y:S02]  /*2400*/  UIMAD UR11, UR11, UR6, UR4 ;  /* 0x000000060b0b72a4 */ /* 0x000fe4000f8e0204 */
[----:B------:R-:W-:Y:S01]  /*2410*/  UIADD3 UR8, UPT, UPT, -UR13, URZ, URZ ;  /* 0x000000ff0d087290 */ /* 0x000fe2000fffe1ff */
[----:B------:R-:W-:Y:S01]  /*2420*/  UMOV UR26, UR34 ;  /* 0x00000022001a7c82 */ /* 0x000fe20008000000 */
[----:B------:R-:W-:Y:S01]  /*2430*/  UIADD3.X UR31, UPT, UPT, URZ, UR41, URZ, UP0, !UPT ;  /* 0x00000029ff1f7290 */ /* 0x000fe200087fe4ff */
[----:B------:R-:W-:Y:S01]  /*2440*/  UTMALDG.2D [UR24], [UR22], desc[UR42] ;  /* 0x00002a18160075b4 */ /* 0x000fe20008009000 */
        /* <DEDUP_REMOVED lines=8> */
[----:B----4-:R-:W-:Y:S05]  /*24d0*/  BRA.U UP0, `(.L_x_29) ;  /* 0xfffffffd00247547 */ /* 0x010fea000b83ffff */
.L_x_24:
[----:B------:R-:W-:Y:S01]  /*24e0*/  SHF.L.U32 R3, R2, 0x1f, RZ ;  /* 0x0000001f02037819 */ /* 0x000fe200000006ff */
[----:B------:R-:W-:-:S03]  /*24f0*/  NOP ;  /* 0x0000000000007918 */ /* 0x000fc60000000000 */
[----:B-12---:R-:W1:Y:S02]  /*2500*/  SYNCS.PHASECHK.TRANS64.TRYWAIT P0, [UR36+0x1b0], R3 ;  /* 0x0001b003ff0075a7 */ /* 0x006e640008001124 */
[----:B-1----:R-:W-:Y:S05]  /*2510*/  @!P0 BRA `(.L_x_30) ;  /* 0x0000007800748947 */ /* 0x002fea0003800000 */
.L_x_122:
[----:B------:R-:W2:Y:S01]  /*2520*/  LDS.128 R4, [UR36+0x1f0] ;  /* 0x0001f024ff047984 */ /* 0x000ea20008000c00 */
[----:B------:R-:W-:Y:S02]  /*2530*/  UIADD3 UR4, UPT, UPT, UR36, 0x1b8, URZ ;  /* 0x000001b824047890 */ /* 0x000fe4000fffe0ff */
[----:B------:R-:W-:Y:S01]  /*2540*/  UISETP.GE.AND UP0, UPT, UR39, 0x1, UPT ;  /* 0x000000012700788c */ /* 0x000fe2000bf06270 */
[----:B------:R-:W-:Y:S01]  /*2550*/  @!PT LDS RZ, [RZ] ;  /* 0x00000000fffff984 */ /* 0x000fe20000000800 */
[----:B------:R-:W-:Y:S01]  /*2560*/  @!PT LDS RZ, [RZ] ;  /* 0x00000000fffff984 */ /* 0x000fe20000000800 */
[----:B------:R-:W-:Y:S01]  /*2570*/  @!PT LDS RZ, [RZ] ;  /* 0x00000000fffff984 */ /* 0x000fe20000000800 */
[----:B------:R-:W-:Y:S01]  /*2580*/  @!PT LDS RZ, [RZ] ;  /* 0x00000000fffff984 */ /* 0x000fe20000000800 */
[----:B------:R3:W-:Y:S06]  /*2590*/  MEMBAR.ALL.CTA ;  /* 0x0000000000007992 */ /* 0x0007ec0000008000 */
[----:B---3--:R-:W3:Y:S01]  /*25a0*/  FENCE.VIEW.ASYNC.S ;  /* 0x00000000000073c6 */ /* 0x008ee20000000000 */
[----:B------:R-:W-:-:S09]  /*25b0*/  UPRMT UR4, URZ, 0x654, UR4 ;  /* 0x00000654ff047896 */ /* 0x000fd20008000004 */
[----:B---3--:R-:W-:Y:S01]  /*25c0*/  SYNCS.ARRIVE.TRANS64.RED.A1T0 RZ, [UR4], RZ ;  /* 0x000000ffffff79a7 */ /* 0x008fe20008100404 */
[----:B--2---:R-:W-:-:S13]  /*25d0*/  LOP3.LUT P0, RZ, R6, 0x1, RZ, 0xc0, !PT ;  /* 0x0000000106ff7812 */ /* 0x004fda000780c0ff */
[----:B------:R-:W-:Y:S01]  /*25e0*/  VOTEU.ANY UP1, P0 ;  /* 0x0000000000ff7886 */ /* 0x000fe20000020100 */
[----:B------:R-:W-:-:S13]  /*25f0*/  PLOP3.LUT P0, PT, PT, PT, UP1, 0x80, 0x8 ;  /* 0x000000000008781c */ /* 0x000fda0003f0f018 */
[----:B-1----:R-:W-:Y:S02]  /*2600*/  @P0 MOV R0, R4 ;  /* 0x0000000400000202 */ /* 0x002fe40000000f00 */
[----:B------:R-:W-:Y:S02]  /*2610*/  @P0 LOP3.LUT R4, R5, 0xffff, RZ, 0xc0, !PT ;  /* 0x0000ffff05040812 */ /* 0x000fe400078ec0ff */
[----:B------:R-:W-:Y:S02]  /*2620*/  @P0 R2UR UR6, R0 ;  /* 0x00000000000602ca */ /* 0x000fe400000e0000 */
[----:B------:R-:W-:-:S11]  /*2630*/  @P0 R2UR UR5, R4 ;  /* 0x00000000040502ca */ /* 0x000fd600000e0000 */
[----:B------:R-:W-:Y:S02]  /*2640*/  @UP1 UMOV UR45, UR6 ;  /* 0x00000006002d1c82 */ /* 0x000fe40008000000 */
[----:B------:R-:W-:Y:S01]  /*2650*/  @UP1 UMOV UR44, UR5 ;  /* 0x00000005002c1c82 */ /* 0x000fe20008000000 */
[----:B------:R-:W-:Y:S05]  /*2660*/  BRA.U !UP0, `(.L_x_31) ;  /* 0x0000000108d47547 */ /* 0x000fea000b800000 */
[----:B------:R-:W1:Y:S01]  /*2670*/  LDCU.128 UR16, c[0x0][0xb10] ;  /* 0x00016200ff1077ac */ /* 0x000e620008000c00 */
[----:B------:R-:W2:Y:S01]  /*2680*/  LDCU UR21, c[0x0][0xb20] ;  /* 0x00016400ff1577ac */ /* 0x000ea20008000800 */
[----:B------:R-:W3:Y:S01]  /*2690*/  LDCU UR20, c[0x0][0xb0c] ;  /* 0x00016180ff1477ac */ /* 0x000ee20008000800 */
[----:B------:R-:W4:Y:S01]  /*26a0*/  LDCU.64 UR14, c[0x0][0xb28] ;  /* 0x00016500ff0e77ac */ /* 0x000f220008000a00 */
[----:B------:R-:W-:Y:S02]  /*26b0*/  UISETP.NE.AND UP3, UPT, UR39, 0x1, UPT ;  /* 0x000000012700788c */ /* 0x000fe4000bf65270 */
[----:B-1----:R-:W-:Y:S02]  /*26c0*/  UIMAD.WIDE.U32 UR4, UR47, UR19, URZ ;  /* 0x000000132f0472a5 */ /* 0x002fe4000f8e00ff */
[----:B------:R-:W-:Y:S02]  /*26d0*/  UIMAD.WIDE.U32 UR6, UR48, UR16, URZ ;  /* 0x00000010300672a5 */ /* 0x000fe4000f8e00ff */
[----:B------:R-:W-:-:S02]  /*26e0*/  UISETP.NE.AND UP0, UPT, UR18, 0x1, UPT ;  /* 0x000000011200788c */ /* 0x000fc4000bf05270 */
[----:B------:R-:W-:Y:S01]  /*26f0*/  UIMAD.WIDE.U32 UR10, UR44, UR19, URZ ;  /* 0x000000132c0a72a5 */ /* 0x000fe2000f8e00ff */
[----:B------:R-:W-:Y:S01]  /*2700*/  UMOV UR4, UR5 ;  /* 0x0000000500047c82 */ /* 0x000fe20008000000 */
[----:B---3--:R-:W-:Y:S02]  /*2710*/  UISETP.NE.AND UP2, UPT, UR20, 0x1, UPT ;  /* 0x000000011400788c */ /* 0x008fe4000bf45270 */
[----:B--2---:R-:W-:Y:S02]  /*2720*/  USHF.R.U32.HI UR5, URZ, UR21, UR4 ;  /* 0x00000015ff057299 */ /* 0x004fe40008011604 */
[----:B------:R-:W-:Y:S01]  /*2730*/  UIMAD.WIDE.U32 UR12, UR45, UR16, URZ ;  /* 0x000000102d0c72a5 */ /* 0x000fe2000f8e00ff */
[----:B------:R-:W-:Y:S01]  /*2740*/  UMOV UR4, UR7 ;  /* 0x0000000700047c82 */ /* 0x000fe20008000000 */
[----:B------:R-:W-:Y:S02]  /*2750*/  USEL UR5, UR47, UR5, !UP0 ;  /* 0x000000052f057287 */ /* 0x000fe4000c000000 */
[----:B------:R-:W-:-:S02]  /*2760*/  USHF.R.U32.HI UR4, URZ, UR17, UR4 ;  /* 0x00000011ff047299 */ /* 0x000fc40008011604 */
[----:B----4-:R-:W-:Y:S02]  /*2770*/  UIMAD.WIDE.U32 UR8, UR5, UR14, URZ ;  /* 0x0000000e050872a5 */ /* 0x010fe4000f8e00ff */
[----:B------:R-:W-:Y:S01]  /*2780*/  USEL UR6, UR48, UR4, !UP2 ;  /* 0x0000000430067287 */ /* 0x000fe2000d000000 */
[----:B------:R-:W-:Y:S02]  /*2790*/  UMOV UR12, UR13 ;  /* 0x0000000d000c7c82 */ /* 0x000fe40008000000 */
[----:B------:R-:W-:Y:S01]  /*27a0*/  UMOV UR4, UR11 ;  /* 0x0000000b00047c82 */ /* 0x000fe20008000000 */
[----:B------:R-:W-:Y:S01]  /*27b0*/  UIMAD.WIDE.U32 UR10, UR6, UR14, URZ ;  /* 0x0000000e060a72a5 */ /* 0x000fe2000f8e00ff */
[----:B------:R-:W-:Y:S01]  /*27c0*/  UMOV UR8, UR9 ;  /* 0x0000000900087c82 */ /* 0x000fe20008000000 */
[----:B------:R-:W-:Y:S02]  /*27d0*/  USHF.R.U32.HI UR4, URZ, UR21, UR4 ;  /* 0x00000015ff047299 */ /* 0x000fe40008011604 */
[----:B------:R-:W-:-:S03]  /*27e0*/  @UP3 USHF.R.U32.HI UR5, URZ, UR15, UR8 ;  /* 0x0000000fff053299 */ /* 0x000fc60008011608 */
[----:B------:R-:W-:Y:S01]  /*27f0*/  UMOV UR10, UR11 ;  /* 0x0000000b000a7c82 */ /* 0x000fe20008000000 */
[----:B------:R-:W-:Y:S02]  /*2800*/  USHF.R.U32.HI UR17, URZ, UR17, UR12 ;  /* 0x00000011ff117299 */ /* 0x000fe4000801160c */
[----:B------:R-:W-:Y:S02]  /*2810*/  USEL UR4, UR44, UR4, !UP0 ;  /* 0x000000042c047287 */ /* 0x000fe4000c000000 */
[----:B------:R-:W-:Y:S02]  /*2820*/  @UP3 USHF.R.U32.HI UR6, URZ, UR15, UR10 ;  /* 0x0000000fff063299 */ /* 0x000fe4000801160a */
[----:B------:R-:W-:Y:S02]  /*2830*/  UIMAD UR7, UR39, UR5, URZ ;  /* 0x00000005270772a4 */ /* 0x000fe4000f8e02ff */
[----:B------:R-:W-:Y:S02]  /*2840*/  USEL UR5, UR45, UR17, !UP2 ;  /* 0x000000112d057287 */ /* 0x000fe4000d000000 */
[----:B------:R-:W-:-:S02]  /*2850*/  UIMAD UR10, UR39, UR6, URZ ;  /* 0x00000006270a72a4 */ /* 0x000fc4000f8e02ff */
[----:B------:R-:W-:Y:S02]  /*2860*/  UISETP.GE.AND UP0, UPT, UR4, UR7, UPT ;  /* 0x000000070400728c */ /* 0x000fe4000bf06270 */
[----:B------:R-:W-:Y:S02]  /*2870*/  UIMAD.WIDE.U32 UR8, UR4, UR14, URZ ;  /* 0x0000000e040872a5 */ /* 0x000fe4000f8e00ff */
[----:B------:R-:W-:Y:S02]  /*2880*/  UISETP.GE.OR UP0, UPT, UR5, UR10, UP0 ;  /* 0x0000000a0500728c */ /* 0x000fe40008706670 */
[----:B------:R-:W-:-:S03]  /*2890*/  UIMAD.WIDE.U32 UR10, UR5, UR14, URZ ;  /* 0x0000000e050a72a5 */ /* 0x000fc6000f8e00ff */
[----:B------:R-:W-:Y:S01]  /*28a0*/  UMOV UR7, UR9 ;  /* 0x0000000900077c82 */ /* 0x000fe20008000000 */
[----:B------:R-:W-:Y:S02]  /*28b0*/  UIADD3 UR9, UPT, UPT, -UR4, URZ, URZ ;  /* 0x000000ff04097290 */ /* 0x000fe4000fffe1ff */
[----:B------:R-:W-:Y:S02]  /*28c0*/  USHF.R.U32.HI UR7, URZ, UR15, UR7 ;  /* 0x0000000fff077299 */ /* 0x000fe40008011607 */
[----:B------:R-:W-:Y:S02]  /*28d0*/  UIMAD UR10, UR18, UR9, UR44 ;  /* 0x00000009120a72a4 */ /* 0x000fe4000f8e022c */
[----:B------:R-:W-:Y:S01]  /*28e0*/  USEL UR7, UR4, UR7, !UP3 ;  /* 0x0000000704077287 */ /* 0x000fe2000d800000 */
[----:B------:R-:W-:Y:S01]  /*28f0*/  @!UP0 UMOV UR8, UR11 ;  /* 0x0000000b00088c82 */ /* 0x000fe20008000000 */
[----:B------:R-:W-:Y:S02]  /*2900*/  UIADD3 UR11, UPT, UPT, -UR5, URZ, URZ ;  /* 0x000000ff050b7290 */ /* 0x000fe4000fffe1ff */
[----:B------:R-:W-:-:S02]  /*2910*/  @!UP0 USHF.R.U32.HI UR8, URZ, UR15, UR8 ;  /* 0x0000000fff088299 */ /* 0x000fc40008011608 */
[----:B------:R-:W-:Y:S02]  /*2920*/  UIADD3 UR9, UPT, UPT, -UR7, URZ, URZ ;  /* 0x000000ff07097290 */ /* 0x000fe4000fffe1ff */
[----:B------:R-:W-:Y:S02]  /*2930*/  @!UP0 USEL UR8, UR5, UR8, !UP3 ;  /* 0x0000000805088287 */ /* 0x000fe4000d800000 */
[----:B------:R-:W-:Y:S02]  /*2940*/  UIMAD UR9, UR39, UR9, UR4 ;  /* 0x00000009270972a4 */ /* 0x000fe4000f8e0204 */
[----:B------:R-:W-:Y:S02]  /*2950*/  @!UP0 UIADD3 UR7, UPT, UPT, UR7, -UR8, URZ ;  /* 0x8000000807078290 */ /* 0x000fe4000fffe0ff */
[----:B------:R-:W-:Y:S02]  /*2960*/  @!UP0 UIMAD UR8, UR9, UR6, UR8 ;  /* 0x00000006090882a4 */ /* 0x000fe4000f8e0208 */
[----:B------:R-:W-:-:S02]  /*2970*/  @!UP0 UIMAD UR4, UR39, UR7, UR5 ;  /* 0x00000007270482a4 */ /* 0x000fc4000f8e0205 */
[----:B------:R-:W-:Y:S02]  /*2980*/  UIMAD UR6, UR20, UR11, UR45 ;  /* 0x0000000b140672a4 */ /* 0x000fe4000f8e022d */
[----:B------:R-:W-:Y:S01]  /*2990*/  UIMAD UR44, UR4, UR18, UR10 ;  /* 0x00000012042c72a4 */ /* 0x000fe2000f8e020a */
[----:B------:R-:W-:Y:S02]  /*29a0*/  @!UP0 UMOV UR5, UR8 ;  /* 0x0000000800058c82 */ /* 0x000fe40008000000 */
[----:B------:R-:W-:-:S12]  /*29b0*/  UIMAD UR45, UR5, UR20, UR6 ;  /* 0x00000014052d72a4 */ /* 0x000fd8000f8e0206 */
.L_x_31:
        /* <DEDUP_REMOVED lines=20> */
.L_x_32:
[----:B------:R-:W-:Y:S02]  /*2b00*/  R2UR UR5, R160 ;  /* 0x00000000a00572ca */ /* 0x000fe400000e0000 */
[----:B------:R-:W-:Y:S02]  /*2b10*/  R2UR UR4, R135 ;  /* 0x00000000870472ca */ /* 0x000fe400000e0000 */
[----:B------:R-:W-:Y:S02]  /*2b20*/  PLOP3.LUT P1, PT, PT, PT, PT, 0x80, 0x8 ;  /* 0x000000000008781c */ /* 0x000fe40003f2f070 */
[----:B------:R-:W-:-:S07]  /*2b30*/  LOP3.LUT R2, R2, 0x1, RZ, 0x3c, !PT ;  /* 0x0000000102027812 */ /* 0x000fce00078e3cff */
[----:B------:R-:W-:Y:S02]  /*2b40*/  UIADD3 UR30, UPT, UPT, UR45, UR5, URZ ;  /* 0x000000052d1e7290 */ /* 0x000fe4000fffe0ff */
[----:B------:R-:W-:Y:S01]  /*2b50*/  UIADD3 UR26, UPT, UPT, UR44, UR4, URZ ;  /* 0x000000042c1a7290 */ /* 0x000fe2000fffe0ff */
[----:B------:R-:W-:Y:S11]  /*2b60*/  BRA.U UP1, `(.L_x_33) ;  /* 0xffffffe901dc7547 */ /* 0x000ff6000b83ffff */
[----:B------:R-:W-:Y:S01]  /*2b70*/  UIADD3 UR36, UPT, UPT, UR36, 0xc0, URZ ;  /* 0x000000c024247890 */ /* 0x000fe2000fffe0ff */
[----:B------:R-:W-:-:S03]  /*2b80*/  MOV R3, UR28 ;  /* 0x0000001c00037c02 */ /* 0x000fc60008000f00 */
[----:B------:R-:W-:Y:S01]  /*2b90*/  ULEA UR4, UR29, UR36, 0x3 ;  /* 0x000000241d047291 */ /* 0x000fe2000f8e18ff */
[----:B------:R-:W-:-:S08]  /*2ba0*/  SHF.L.U32 R3, R3, 0x1f, RZ ;  /* 0x0000001f03037819 */ /* 0x000fd000000006ff */
[----:B------:R-:W1:Y:S02]  /*2bb0*/  SYNCS.PHASECHK.TRANS64.TRYWAIT P0, [UR4], R3 ;  /* 0x00000003ff0075a7 */ /* 0x000e640008001104 */
[----:B-1----:R-:W-:Y:S05]  /*2bc0*/  @!P0 BRA `(.L_x_34) ;  /* 0x0000007000e08947 */ /* 0x002fea0003800000 */
.L_x_124:
[----:B------:R-:W-:-:S04]  /*2bd0*/  UIADD3 UR4, UPT, UPT, UR29, 0x1, URZ ;  /* 0x000000011d047890 */ /* 0x000fc8000fffe0ff */
[----:B------:R-:W-:-:S04]  /*2be0*/  UISETP.NE.AND UP0, UPT, UR4, 0x18, UPT ;  /* 0x000000180400788c */ /* 0x000fc8000bf05270 */
[----:B------:R-:W-:Y:S02]  /*2bf0*/  USEL UR5, URZ, 0x1, UP0 ;  /* 0x00000001ff057887 */ /* 0x000fe40008000000 */
[----:B------:R-:W-:Y:S02]  /*2c00*/  USEL UR4, UR4, URZ, UP0 ;  /* 0x000000ff04047287 */ /* 0x000fe40008000000 */
[----:B------:R-:W-:Y:S02]  /*2c10*/  ULOP3.LUT UR6, UR28, UR5, URZ, 0x3c, !UPT ;  /* 0x000000051c067292 */ /* 0x000fe4000f8e3cff */
[----:B------:R-:W-:-:S04]  /*2c20*/  ULEA UR5, UR4, UR36, 0x3 ;  /* 0x0000002404057291 */ /* 0x000fc8000f8e18ff */
[----:B-1----:R-:W-:-:S04]  /*2c30*/  MOV R3, UR6 ;  /* 0x0000000600037c02 */ /* 0x002fc80008000f00 */
[----:B------:R-:W-:-:S04]  /*2c40*/  SHF.L.U32 R3, R3, 0x1f, RZ ;  /* 0x0000001f03037819 */ /* 0x000fc800000006ff */
[----:B------:R-:W1:Y:S02]  /*2c50*/  SYNCS.PHASECHK.TRANS64.TRYWAIT P0, [UR5], R3 ;  /* 0x00000003ff0075a7 */ /* 0x000e640008001105 */
[----:B-1----:R-:W-:Y:S05]  /*2c60*/  @!P0 BRA `(.L_x_35) ;  /* 0x0000007000d08947 */ /* 0x002fea0003800000 */
.L_x_126:
        /* <DEDUP_REMOVED lines=10> */
.L_x_128:
        /* <DEDUP_REMOVED lines=10> */
.L_x_130:
        /* <DEDUP_REMOVED lines=10> */
.L_x_132:
        /* <DEDUP_REMOVED lines=10> */
.L_x_134:
        /* <DEDUP_REMOVED lines=10> */
.L_x_136:
        /* <DEDUP_REMOVED lines=10> */
.L_x_138:
        /* <DEDUP_REMOVED lines=10> */
.L_x_140:
        /* <DEDUP_REMOVED lines=10> */
.L_x_142:
        /* <DEDUP_REMOVED lines=10> */
.L_x_144:
        /* <DEDUP_REMOVED lines=10> */
.L_x_146:
        /* <DEDUP_REMOVED lines=10> */
.L_x_148:
        /* <DEDUP_REMOVED lines=10> */
.L_x_150:
        /* <DEDUP_REMOVED lines=10> */
.L_x_152:
        /* <DEDUP_REMOVED lines=10> */
.L_x_154:
        /* <DEDUP_REMOVED lines=10> */
.L_x_156:
        /* <DEDUP_REMOVED lines=10> */
.L_x_158:
        /* <DEDUP_REMOVED lines=10> */
.L_x_160:
        /* <DEDUP_REMOVED lines=10> */
.L_x_162:
        /* <DEDUP_REMOVED lines=10> */
.L_x_164:
        /* <DEDUP_REMOVED lines=10> */
.L_x_166:
        /* <DEDUP_REMOVED lines=10> */
.L_x_168:
[----:B------:R-:W-:-:S04]  /*3990*/  UIADD3 UR4, UPT, UPT, UR4, 0x1, URZ ;  /* 0x0000000104047890 */ /* 0x000fc8000fffe0ff */
[----:B------:R-:W-:-:S04]  /*39a0*/  UISETP.NE.AND UP0, UPT, UR4, 0x18, UPT ;  /* 0x000000180400788c */ /* 0x000fc8000bf05270 */
[----:B------:R-:W-:Y:S02]  /*39b0*/  USEL UR5, URZ, 0x1, UP0 ;  /* 0x00000001ff057887 */ /* 0x000fe40008000000 */
[----:B------:R-:W-:Y:S02]  /*39c0*/  USEL UR4, UR4, URZ, UP0 ;  /* 0x000000ff04047287 */ /* 0x000fe40008000000 */
[----:B------:R-:W-:Y:S02]  /*39d0*/  ULOP3.LUT UR5, UR6, UR5, URZ, 0x3c, !UPT ;  /* 0x0000000506057292 */ /* 0x000fe4000f8e3cff */
[----:B------:R-:W-:-:S04]  /*39e0*/  ULEA UR4, UR4, UR36, 0x3 ;  /* 0x0000002404047291 */ /* 0x000fc8000f8e18ff */
[----:B------:R-:W-:Y:S02]  /*39f0*/  IMAD.U32 R2, RZ, RZ, UR5 ;  /* 0x00000005ff027e24 */ /* 0x000fe4000f8e00ff */
[----:B-1----:R-:W-:-:S03]  /*3a00*/  MOV R0, UR4 ;  /* 0x0000000400007c02 */ /* 0x002fc60008000f00 */
[----:B------:R-:W-:-:S07]  /*3a10*/  SHF.L.U32 R3, R2, 0x1f, RZ ;  /* 0x0000001f02037819 */ /* 0x000fce00000006ff */
.L_x_57:
[----:B-1----:R1:W2:Y:S02]  /*3a20*/  SYNCS.PHASECHK.TRANS64.TRYWAIT P0, [R0+URZ], R3 ;  /* 0x00000003000075a7 */ /* 0x0022a400080011ff */
[----:B--2---:R-:W-:Y:S05]  /*3a30*/  @!P0 NANOSLEEP.SYNCS 0x989680 ;  /* 0x009896800000895d */ /* 0x004fea0003900000 */
[----:B------:R-:W2:Y:S02]  /*3a40*/  @!P0 SYNCS.PHASECHK.TRANS64 P0, [R0+URZ], R3 ;  /* 0x00000003000085a7 */ /* 0x000ea400080010ff */
[----:B--2---:R-:W-:Y:S05]  /*3a50*/  @P0 EXIT ;  /* 0x000000000000094d */ /* 0x004fea0003800000 */
[----:B------:R-:W-:Y:S05]  /*3a60*/  BRA `(.L_x_57) ;  /* 0xfffffffc00ec7947 */ /* 0x000fea000383ffff */
.L_x_17:
[----:B------:R-:W2:Y:S02]  /*3a70*/  S2UR UR4, SR_CgaCtaId ;  /* 0x00000000000479c3 */ /* 0x000ea40000008800 */
[----:B--2---:R-:W-:-:S04]  /*3a80*/  UISETP.NE.AND UP0, UPT, UR4, URZ, UPT ;  /* 0x000000ff0400728c */ /* 0x004fc8000bf05270 */
[----:B------:R-:W-:-:S09]  /*3a90*/  UISETP.NE.OR UP0, UPT, UR18, 0x1, UP0 ;  /* 0x000000011200788c */ /* 0x000fd20008705670 */
[----:B------:R-:W-:Y:S05]  /*3aa0*/  BRA.U UP0, `(.L_x_58) ;  /* 0x0000000100b47547 */ /* 0x000fea000b800000 */
[----:B------:R-:W2:Y:S01]  /*3ab0*/  S2UR UR5, SR_CgaCtaId ;  /* 0x00000000000579c3 */ /* 0x000ea20000008800 */
[----:B------:R-:W-:Y:S01]  /*3ac0*/  UMOV UR4, 0x400 ;  /* 0x0000040000047882 */ /* 0x000fe20000000000 */
[----:B------:R-:W-:Y:S01]  /*3ad0*/  HFMA2 R3, -RZ, RZ, 0, 5.9604644775390625e-08 ;  /* 0x00000001ff037431 */ /* 0x000fe200000001ff */
[----:B------:R-:W-:Y:S01]  /*3ae0*/  ISETP.NE.AND P0, PT, R0, RZ, PT ;  /* 0x000000ff0000720c */ /* 0x000fe20003f05270 */
[----:B------:R-:W-:Y:S01]  /*3af0*/  IMAD.MOV.U32 R8, RZ, RZ, RZ ;  /* 0x000000ffff087224 */ /* 0x000fe200078e00ff */
[----:B--2---:R-:W-:-:S04]  /*3b00*/  ULEA UR4, UR5, UR4, 0x18 ;  /* 0x0000000405047291 */ /* 0x004fc8000f8ec0ff */
[----:B------:R-:W-:Y:S02]  /*3b10*/  UIADD3 UR5, UPT, UPT, UR4, 0x1b8, URZ ;  /* 0x000001b804057890 */ /* 0x000fe4000fffe0ff */
[----:B------:R-:W-:Y:S02]  /*3b20*/  UIADD3 UR8, UPT, UPT, UR4, 0x1b0, URZ ;  /* 0x000001b004087890 */ /* 0x000fe4000fffe0ff */
[----:B------:R-:W-:-:S12]  /*3b30*/  UPRMT UR5, URZ, 0x654, UR5 ;  /* 0x00000654ff057896 */ /* 0x000fd80008000005 */
.L_x_61:
[----:B------:R-:W-:Y:S01]  /*3b40*/  SHF.L.U32 R7, R3, 0x1f, RZ ;  /* 0x0000001f03077819 */ /* 0x000fe200000006ff */
[----:B------:R-:W-:Y:S02]  /*3b50*/  IMAD.U32 R9, RZ, RZ, UR8 ;  /* 0x00000008ff097e24 */ /* 0x000fe4000f8e00ff */
[----:B------:R-:W-:Y:S01]  /*3b60*/  @!P0 IMAD.MOV.U32 R5, RZ, RZ, 0x10 ;  /* 0x00000010ff058424 */ /* 0x000fe200078e00ff */
[----:B------:R-:W2:Y:S02]  /*3b70*/  SYNCS.PHASECHK.TRANS64.TRYWAIT P1, [UR4+0x1b8], R7 ;  /* 0x0001b807ff0075a7 */ /* 0x000ea40008021104 */
[----:B------:R-:W-:-:S04]  /*3b80*/  PRMT R9, R0, 0x654, R9 ;  /* 0x0000065400097816 */ /* 0x000fc80000000009 */
[----:B------:R-:W-:Y:S01]  /*3b90*/  SEL R2, R9, R2, !P0 ;  /* 0x0000000209027207 */ /* 0x000fe20004000000 */
[----:B--2---:R-:W-:Y:S06]  /*3ba0*/  @!P1 BRA `(.L_x_59) ;  /* 0x0000006c00109947 */ /* 0x004fec0003800000 */
.L_x_170:
[----:B------:R-:W-:Y:S01]  /*3bb0*/  UIADD3 UR6, UPT, UPT, UR4, 0x1f0, URZ ;  /* 0x000001f004067890 */ /* 0x000fe2000fffe0ff */
[----:B------:R3:W-:Y:S01]  /*3bc0*/  @!P0 SYNCS.ARRIVE.TRANS64.RED RZ, [R2+URZ], R5 ;  /* 0x0000000502ff89a7 */ /* 0x0007e200080004ff */
[----:B------:R-:W-:Y:S01]  /*3bd0*/  UIADD3 UR7, UPT, UPT, UR4, 0x1b0, URZ ;  /* 0x000001b004077890 */ /* 0x000fe2000fffe0ff */
[----:B------:R-:W-:-:S08]  /*3be0*/  LOP3.LUT R3, R3, 0x1, RZ, 0x3c, !PT ;  /* 0x0000000103037812 */ /* 0x000fd000078e3cff */
[----:B------:R-:W-:Y:S06]  /*3bf0*/  UGETNEXTWORKID.BROADCAST [UR6], [UR7] ;  /* 0x00000000060073ca */ /* 0x000fec0008000100 */
[----:B---3--:R-:W-:-:S04]  /*3c00*/  SHF.L.U32 R5, R8, 0x1f, RZ ;  /* 0x0000001f08057819 */ /* 0x008fc800000006ff */
[----:B------:R-:W3:Y:S02]  /*3c10*/  SYNCS.PHASECHK.TRANS64.TRYWAIT P1, [UR4+0x1b0], R5 ;  /* 0x0001b005ff0075a7 */ /* 0x000ee40008021104 */
[----:B---3--:R-:W-:Y:S05]  /*3c20*/  @!P1 BRA `(.L_x_60) ;  /* 0x0000006c00089947 */ /* 0x008fea0003800000 */
.L_x_172:
[----:B--2---:R-:W2:Y:S01]  /*3c30*/  LDS.128 R4, [UR4+0x1f0] ;  /* 0x0001f004ff047984 */ /* 0x004ea20008000c00 */
[----:B------:R-:W-:Y:S01]  /*3c40*/  LOP3.LUT R8, R8, 0x1, RZ, 0x3c, !PT ;  /* 0x0000000108087812 */ /* 0x000fe200078e3cff */
[----:B------:R-:W-:Y:S01]  /*3c50*/  @!PT LDS RZ, [RZ] ;  /* 0x00000000fffff984 */ /* 0x000fe20000000800 */
[----:B------:R-:W-:Y:S01]  /*3c60*/  @!PT LDS RZ, [RZ] ;  /* 0x00000000fffff984 */ /* 0x000fe20000000800 */
[----:B------:R-:W-:Y:S01]  /*3c70*/  @!PT LDS RZ, [RZ] ;  /* 0x00000000fffff984 */ /* 0x000fe20000000800 */
[----:B------:R-:W-:Y:S01]  /*3c80*/  @!PT LDS RZ, [RZ] ;  /* 0x00000000fffff984 */ /* 0x000fe20000000800 */
[----:B------:R3:W-:Y:S06]  /*3c90*/  MEMBAR.ALL.CTA ;  /* 0x0000000000007992 */ /* 0x0007ec0000008000 */
[----:B---3--:R-:W3:Y:S02]  /*3ca0*/  FENCE.VIEW.ASYNC.S ;  /* 0x00000000000073c6 */ /* 0x008ee40000000000 */
[----:B---3--:R-:W-:Y:S01]  /*3cb0*/  SYNCS.ARRIVE.TRANS64.RED.A1T0 RZ, [UR5], RZ ;  /* 0x000000ffffff79a7 */ /* 0x008fe20008100405 */
[----:B--2---:R-:W-:-:S13]  /*3cc0*/  LOP3.LUT P1, RZ, R6, 0x1, RZ, 0xc0, !PT ;  /* 0x0000000106ff7812 */ /* 0x004fda000782c0ff */
[----:B------:R-:W-:Y:S05]  /*3cd0*/  @P1 BRA `(.L_x_61) ;  /* 0xfffffffc00981947 */ /* 0x000fea000383ffff */
[----:B------:R-:W-:-:S04]  /*3ce0*/  SHF.L.U32 R0, R3, 0x1f, RZ ;  /* 0x0000001f03007819 */ /* 0x000fc800000006ff */
[----:B------:R-:W2:Y:S02]  /*3cf0*/  SYNCS.PHASECHK.TRANS64 P0, [UR4+0x1b8], R0 ;  /* 0x0001b800ff0075a7 */ /* 0x000ea40008001004 */
[----:B-12---:R-:W-:Y:S05]  /*3d00*/  @P0 EXIT ;  /* 0x000000000000094d */ /* 0x006fea0003800000 */
[----:B------:R-:W-:-:S07]  /*3d10*/  MOV R0, UR4 ;  /* 0x0000000400007c02 */ /* 0x000fce0008000f00 */
.L_x_62:
[----:B-1----:R-:W-:-:S04]  /*3d20*/  SHF.L.U32 R5, R3, 0x1f, RZ ;  /* 0x0000001f03057819 */ /* 0x002fc800000006ff */
[----:B------:R1:W2:Y:S03]  /*3d30*/  SYNCS.PHASECHK.TRANS64.TRYWAIT P0, [R0+URZ+0x1b8], R5 ;  /* 0x0001b805000075a7 */ /* 0x0002a600080011ff */
[----:B--2---:R-:W-:Y:S05]  /*3d40*/  @!P0 NANOSLEEP.SYNCS 0x989680 ;  /* 0x009896800000895d */ /* 0x004fea0003900000 */
[----:B------:R-:W2:Y:S02]  /*3d50*/  @!P0 SYNCS.PHASECHK.TRANS64 P0, [R0+URZ+0x1b8], R5 ;  /* 0x0001b805000085a7 */ /* 0x000ea400080010ff */
[----:B--2---:R-:W-:Y:S05]  /*3d60*/  @P0 EXIT ;  /* 0x000000000000094d */ /* 0x004fea0003800000 */
[----:B------:R-:W-:Y:S05]  /*3d70*/  BRA `(.L_x_62) ;  /* 0xfffffffc00e87947 */ /* 0x000fea000383ffff */
.L_x_58:
[----:B------:R-:W-:-:S09]  /*3d80*/  UISETP.NE.AND UP0, UPT, UR18, URZ, UPT ;  /* 0x000000ff1200728c */ /* 0x000fd2000bf05270 */
[----:B------:R-:W-:Y:S05]  /*3d90*/  BRA.U UP0, `(.L_x_63) ;  /* 0x0000000d001c7547 */ /* 0x000fea000b800000 */
[----:B------:R-:W2:Y:S01]  /*3da0*/  S2UR UR7, SR_CgaCtaId ;  /* 0x00000000000779c3 */ /* 0x000ea20000008800 */
[----:B------:R-:W-:Y:S01]  /*3db0*/  UMOV UR4, 0x40 ;  /* 0x0000004000047882 */ /* 0x000fe20000000000 */
[----:B------:R-:W-:Y:S01]  /*3dc0*/  NOP ;  /* 0x0000000000007918 */ /* 0x000fe20000000000 */
[----:B------:R-:W-:Y:S01]  /*3dd0*/  UMOV UR6, 0x400 ;  /* 0x0000040000067882 */ /* 0x000fe20000000000 */
[----:B--2---:R-:W-:Y:S02]  /*3de0*/  ULEA UR5, UR7, UR4, 0x18 ;  /* 0x0000000407057291 */ /* 0x004fe4000f8ec0ff */
[----:B------:R-:W-:-:S07]  /*3df0*/  ULEA UR6, UR7, UR6, 0x18 ;  /* 0x0000000607067291 */ /* 0x000fce000f8ec0ff */
[----:B------:R-:W2:Y:S02]  /*3e00*/  LDS.U8 R0, [UR5+0x1c] ;  /* 0x00001c05ff007984 */ /* 0x000ea40008000000 */
[----:B--2---:R-:W-:-:S13]  /*3e10*/  ISETP.NE.AND P0, PT, R0, RZ, PT ;  /* 0x000000ff0000720c */ /* 0x004fda0003f05270 */
[----:B------:R-:W-:Y:S05]  /*3e20*/  @P0 BRA `(.L_x_64) ;  /* 0x0000000000580947 */ /* 0x000fea0003800000 */
[----:B------:R-:W-:-:S13]  /*3e30*/  ELECT P0, URZ, PT ;  /* 0x0000000000ff782f */ /* 0x000fda0003800000 */
[----:B------:R-:W-:Y:S05]  /*3e40*/  @!P0 BRA `(.L_x_65) ;  /* 0x0000000000608947 */ /* 0x000fea0003800000 */
[----:B------:R-:W-:Y:S01]  /*3e50*/  UMOV UR4, 0x10 ;  /* 0x0000001000047882 */ /* 0x000fe20000000000 */
[----:B------:R-:W-:Y:S01]  /*3e60*/  HFMA2 R0, -RZ, RZ, 0, 5.9604644775390625e-08 ;  /* 0x00000001ff007431 */ /* 0x000fe200000001ff */
[----:B------:R-:W-:-:S03]  /*3e70*/  MOV R2, 0xffff ;  /* 0x0000ffff00027802 */ /* 0x000fc60000000f00 */
[----:B------:R-:W-:Y:S04]  /*3e80*/  DEPBAR.LE SB2, 0x36 ;  /* 0x0000ad800000791a */ /* 0x000fe80000000000 */
[----:B------:R-:W2:Y:S02]  /*3e90*/  UTCATOMSWS.FIND_AND_SET.ALIGN UP0, UR4, UR4 ;  /* 0x00000004000475e3 */ /* 0x000ea40008000800 */
[----:B--2---:R-:W-:Y:S01]  /*3ea0*/  MOV R3, UR4 ;  /* 0x0000000400037c02 */ /* 0x004fe20008000f00 */
[----:B------:R-:W-:Y:S06]  /*3eb0*/  BRA.U UP0, `(.L_x_66) ;  /* 0x0000000100187547 */ /* 0x000fec000b800000 */
.L_x_67:
[----:B------:R-:W-:Y:S05]  /*3ec0*/  NANOSLEEP 0x64 ;  /* 0x000000640000795d */ /* 0x000fea0003800000 */
[----:B------:R-:W-:-:S05]  /*3ed0*/  UMOV UR4, 0x10 ;  /* 0x0000001000047882 */ /* 0x000fca0000000000 */
[----:B------:R-:W-:Y:S04]  /*3ee0*/  DEPBAR.LE SB2, 0x36 ;  /* 0x0000ad800000791a */ /* 0x000fe80000000000 */
[----:B------:R-:W2:Y:S02]  /*3ef0*/  UTCATOMSWS.FIND_AND_SET.ALIGN UP0, UR4, UR4 ;  /* 0x00000004000475e3 */ /* 0x000ea40008000800 */
[----:B--2---:R-:W-:Y:S01]  /*3f00*/  MOV R3, UR4 ;  /* 0x0000000400037c02 */ /* 0x004fe20008000f00 */
[----:B------:R-:W-:Y:S05]  /*3f10*/  BRA.U !UP0, `(.L_x_67) ;  /* 0xfffffffd08e87547 */ /* 0x000fea000b83ffff */
.L_x_66:
[-C--:B------:R-:W-:Y:S02]  /*3f20*/  SHF.L.U32 R2, R2, R3.reuse, RZ ;  /* 0x0000000302027219 */ /* 0x080fe400000006ff */
[----:B------:R-:W-:Y:S01]  /*3f30*/  SHF.L.U32 R0, R0, R3, RZ ;  /* 0x0000000300007219 */ /* 0x000fe200000006ff */
[----:B------:R-:W-:Y:S02]  /*3f40*/  IMAD.SHL.U32 R3, R3, 0x20, RZ ;  /* 0x0000002003037824 */ /* 0x000fe400078e00ff */
[----:B------:R2:W-:Y:S04]  /*3f50*/  ATOMS.OR RZ, [UR5+0x14], R2 ;  /* 0x00001402ffff798c */ /* 0x0005e8000b000005 */
[----:B------:R2:W-:Y:S04]  /*3f60*/  ATOMS.OR RZ, [UR5+0x18], R0 ;  /* 0x00001800ffff798c */ /* 0x0005e8000b000005 */
[----:B------:R2:W-:Y:S01]  /*3f70*/  STS [UR6+0x200], R3 ;  /* 0x00020003ff007988 */ /* 0x0005e20008000806 */
[----:B------:R-:W-:Y:S05]  /*3f80*/  BRA `(.L_x_65) ;  /* 0x0000000000107947 */ /* 0x000fea0003800000 */
.L_x_64:
[----:B------:R-:W-:Y:S02]  /*3f90*/  MOV R0, 0xffffffff ;  /* 0xffffffff00007802 */ /* 0x000fe40000000f00 */
[----:B------:R-:W-:-:S03]  /*3fa0*/  MOV R2, 0x3fd0 ;  /* 0x00003fd000027802 */ /* 0x000fc60000000f00 */
[----:B------:R2:W-:Y:S04]  /*3fb0*/  STS [UR6+0x200], R0 ;  /* 0x00020000ff007988 */ /* 0x0005e80008000806 */
[----:B-12--5:R-:W-:Y:S05]  /*3fc0*/  CALL.REL.NOINC `($__internal_1_$__cuda_sm10x_tcgen05_guardrail_trap_phase_invalid_during_alloc) ;  /* 0x0000006c00887944 */ /* 0x026fea0003c00000 */
.L_x_65:
[----:B------:R-:W-:Y:S05]  /*3fd0*/  WARPSYNC.ALL ;  /* 0x0000000000007948 */ /* 0x000fea0003800000 */
[----:B------:R-:W3:Y:S01]  /*3fe0*/  S2UR UR4, SR_CgaCtaId ;  /* 0x00000000000479c3 */ /* 0x000ee20000008800 */
[----:B------:R-:W-:Y:S01]  /*3ff0*/  UMOV UR15, 0x400 ;  /* 0x00000400000f7882 */ /* 0x000fe20000000000 */
[----:B------:R-:W-:-:S06]  /*4000*/  NOP ;  /* 0x0000000000007918 */ /* 0x000fcc0000000000 */
[----:B------:R-:W-:Y:S06]  /*4010*/  BAR.ARV 0x6, 0xa0 ;  /* 0x0182800000007b1d */ /* 0x000fec0000002000 */
[----:B------:R-:W4:Y:S01]  /*4020*/  LDCU UR5, c[0x0][0x390] ;  /* 0x00007200ff0577ac */ /* 0x000f220008000800 */
[----:B------:R-:W-:Y:S01]  /*4030*/  IMAD.MOV.U32 R8, RZ, RZ, 0x1 ;  /* 0x00000001ff087424 */ /* 0x000fe200078e00ff */
[----:B------:R-:W1:Y:S01]  /*4040*/  LDCU UR6, c[0x0][0x390] ;  /* 0x00007200ff0677ac */ /* 0x000e620008000800 */
[----:B------:R-:W-:Y:S01]  /*4050*/  UMOV UR18, URZ ;  /* 0x000000ff00127c82 */ /* 0x000fe20008000000 */
[----:B------:R-:W-:Y:S01]  /*4060*/  UMOV UR12, URZ ;  /* 0x000000ff000c7c82 */ /* 0x000fe20008000000 */
[----:B---3--:R-:W-:Y:S01]  /*4070*/  ULEA UR15, UR4, UR15, 0x18 ;  /* 0x0000000f040f7291 */ /* 0x008fe2000f8ec0ff */
[----:B------:R-:W-:Y:S01]  /*4080*/  UMOV UR20, 0x0 ;  /* 0x0000000000147882 */ /* 0x000fe20000000000 */
[----:B------:R-:W-:-:S02]  /*4090*/  UMOV UR21, 0x8218010 ;  /* 0x0821801000157882 */ /* 0x000fc40000000000 */
[----:B------:R-:W-:Y:S02]  /*40a0*/  UIADD3 UR17, UPT, UPT, UR15, 0x8600, URZ ;  /* 0x000086000f117890 */ /* 0x000fe4000fffe0ff */
[----:B----4-:R-:W-:-:S03]  /*40b0*/  UIADD3 UR5, UPT, UPT, UR5, 0x1f, URZ ;  /* 0x0000001f05057890 */ /* 0x010fc6000fffe0ff */
[----:B------:R-:W2:Y:S01]  /*40c0*/  LDS R9, [UR15+0x200] ;  /* 0x0002000fff097984 */ /* 0x000ea20008000800 */
[----:B------:R-:W-:Y:S02]  /*40d0*/  USHF.R.U32.HI UR17, URZ, 0x4, UR17 ;  /* 0x00000004ff117899 */ /* 0x000fe40008011611 */
[----:B------:R-:W-:Y:S02]  /*40e0*/  USHF.R.S32.HI UR4, URZ, 0x1f, UR5 ;  /* 0x0000001fff047899 */ /* 0x000fe40008011405 */
[----:B------:R-:W-:Y:S02]  /*40f0*/  ULOP3.LUT UR17, UR17, 0x3fff, URZ, 0xc0, !UPT ;  /* 0x00003fff11117892 */ /* 0x000fe4000f8ec0ff */
[----:B------:R-:W-:Y:S02]  /*4100*/  ULEA.HI UR4, UR4, UR5, URZ, 0x5 ;  /* 0x0000000504047291 */ /* 0x000fe4000f8f28ff */
[----:B------:R-:W-:Y:S02]  /*4110*/  UIADD3 UR5, UPT, UPT, UR15, 0x20600, URZ ;  /* 0x000206000f057890 */ /* 0x000fe4000fffe0ff */
[----:B------:R-:W-:-:S02]  /*4120*/  USHF.R.S32.HI UR22, URZ, 0x5, UR4 ;  /* 0x00000005ff167899 */ /* 0x000fc40008011404 */
[----:B------:R-:W-:Y:S02]  /*4130*/  UIADD3 UR4, UPT, UPT, UR15, 0x1b8, URZ ;  /* 0x000001b80f047890 */ /* 0x000fe4000fffe0ff */
[----:B------:R-:W-:Y:S02]  /*4140*/  UISETP.LT.AND UP0, UPT, UR22, 0x1, UPT ;  /* 0x000000011600788c */ /* 0x000fe4000bf01270 */
[----:B------:R-:W-:Y:S02]  /*4150*/  USHF.R.U32.HI UR5, URZ, 0x4, UR5 ;  /* 0x00000004ff057899 */ /* 0x000fe40008011605 */
[----:B------:R-:W-:Y:S02]  /*4160*/  USEL UR24, UR22, 0x1, !UP0 ;  /* 0x0000000116187887 */ /* 0x000fe4000c000000 */
[----:B------:R-:W-:Y:S02]  /*4170*/  UPRMT UR23, URZ, 0x654, UR4 ;  /* 0x00000654ff177896 */ /* 0x000fe40008000004 */
[----:B------:R-:W-:-:S02]  /*4180*/  ULOP3.LUT UR16, UR5, 0x3fff, URZ, 0xc0, !UPT ;  /* 0x00003fff05107892 */ /* 0x000fc4000f8ec0ff */
[----:B------:R-:W-:Y:S02]  /*4190*/  UIADD3 UR24, UPT, UPT, -UR24, URZ, URZ ;  /* 0x000000ff18187290 */ /* 0x000fe4000fffe1ff */
[----:B-1----:R-:W-:Y:S01]  /*41a0*/  UISETP.GE.AND UP4, UPT, UR6, 0x1, UPT ;  /* 0x000000010600788c */ /* 0x002fe2000bf86270 */
[C---:B--2---:R-:W-:Y:S01]  /*41b0*/  VIADD R3, R9.reuse, 0x80 ;  /* 0x0000008009037836 */ /* 0x044fe20000000000 */
[----:B------:R-:W-:-:S04]  /*41c0*/  LOP3.LUT R2, R9, 0xffff, RZ, 0xc0, !PT ;  /* 0x0000ffff09027812 */ /* 0x000fc800078ec0ff */
[----:B------:R-:W-:-:S05]  /*41d0*/  LOP3.LUT R3, R3, 0xffff, RZ, 0xc0, !PT ;  /* 0x0000ffff03037812 */ /* 0x000fca00078ec0ff */
[----:B------:R1:W-:Y:S02]  /*41e0*/  STL.64 [R1], R2 ;  /* 0x0000000201007387 */ /* 0x0003e40000100a00 */
[----:B-1----:R-:W-:-:S07]  /*41f0*/  CS2R R2, SRZ ;  /* 0x0000000000027805 */ /* 0x002fce000001ff00 */
.L_x_74:
[----:B-1----:R-:W-:-:S04]  /*4200*/  SHF.L.U32 R5, R3, 0x1f, RZ ;  /* 0x0000001f03057819 */ /* 0x002fc800000006ff */
[----:B------:R-:W1:Y:S02]  /*4210*/  SYNCS.PHASECHK.TRANS64.TRYWAIT P0, [UR15+0x1b0], R5 ;  /* 0x0001b005ff0075a7 */ /* 0x000e64000800110f */
[----:B-12-4-:R-:W-:Y:S05]  /*4220*/  @!P0 BRA `(.L_x_68) ;  /* 0x0000006400a08947 */ /* 0x016fea0003800000 */
.L_x_174:
[----:B-1----:R-:W1:Y:S01]  /*4230*/  LDS.128 R4, [UR15+0x1f0] ;  /* 0x0001f00fff047984 */ /* 0x002e620008000c00 */
[----:B------:R-:W-:Y:S01]  /*4240*/  ULEA UR19, UR18, UR15, 0x3 ;  /* 0x0000000f12137291 */ /* 0x000fe2000f8e18ff */
[----:B------:R-:W-:Y:S01]  /*4250*/  SHF.L.U32 R0, R8, 0x1f, RZ ;  /* 0x0000001f08007819 */ /* 0x000fe200000006ff */
[----:B------:R-:W-:Y:S01]  /*4260*/  @!PT LDS RZ, [RZ] ;  /* 0x00000000fffff984 */ /* 0x000fe20000000800 */
[----:B------:R-:W-:Y:S01]  /*4270*/  @!PT LDS RZ, [RZ] ;  /* 0x00000000fffff984 */ /* 0x000fe20000000800 */
[----:B------:R-:W-:Y:S01]  /*4280*/  @!PT LDS RZ, [RZ] ;  /* 0x00000000fffff984 */ /* 0x000fe20000000800 */
[----:B------:R-:W-:Y:S01]  /*4290*/  @!PT LDS RZ, [RZ] ;  /* 0x00000000fffff984 */ /* 0x000fe20000000800 */
[----:B------:R2:W-:Y:S06]  /*42a0*/  MEMBAR.ALL.CTA ;  /* 0x0000000000007992 */ /* 0x0005ec0000008000 */
[----:B--2---:R-:W2:Y:S02]  /*42b0*/  FENCE.VIEW.ASYNC.S ;  /* 0x00000000000073c6 */ /* 0x004ea40000000000 */
[----:B--2---:R-:W-:Y:S01]  /*42c0*/  SYNCS.ARRIVE.TRANS64.RED.A1T0 RZ, [UR23], RZ ;  /* 0x000000ffffff79a7 */ /* 0x004fe20008100417 */
[----:B------:R-:W2:Y:S01]  /*42d0*/  SYNCS.PHASECHK.TRANS64.TRYWAIT P0, [UR19+0x1d0], R0 ;  /* 0x0001d000ff0075a7 */ /* 0x000ea20008001113 */
[----:B-1----:R-:W-:Y:S01]  /*42e0*/  LOP3.LUT P2, RZ, R6, 0x1, RZ, 0xc0, !PT ;  /* 0x0000000106ff7812 */ /* 0x002fe2000784c0ff */
[----:B--2---:R-:W-:-:S12]  /*42f0*/  @!P0 BRA `(.L_x_69) ;  /* 0x0000006400848947 */ /* 0x004fd80003800000 */
.L_x_176:
[----:B------:R-:W-:Y:S05]  /*4300*/  BRA.U !UP4, `(.L_x_70) ;  /* 0x000000010cb07547 */ /* 0x000fea000b800000 */
[----:B-1----:R-:W-:Y:S01]  /*4310*/  IMAD.U32 R0, RZ, RZ, UR18 ;  /* 0x00000012ff007e24 */ /* 0x002fe2000f8e00ff */
[----:B------:R-:W-:-:S04]  /*4320*/  ULEA UR4, UR12, UR15, 0x3 ;  /* 0x0000000f0c047291 */ /* 0x000fc8000f8e18ff */
[----:B------:R-:W-:Y:S02]  /*4330*/  LEA R4, R0, R1, 0x2 ;  /* 0x0000000100047211 */ /* 0x000fe400078e10ff */
[----:B------:R-:W-:-:S04]  /*4340*/  SHF.L.U32 R0, R2, 0x1f, RZ ;  /* 0x0000001f02007819 */ /* 0x000fc800000006ff */
[----:B------:R-:W5:Y:S01]  /*4350*/  LDL R4, [R4] ;  /* 0x0000000004047983 */ /* 0x000f620000100800 */
[----:B------:R1:W2:Y:S01]  /*4360*/  SYNCS.PHASECHK.TRANS64.TRYWAIT P1, [UR4], R0 ;  /* 0x00000000ff0075a7 */ /* 0x0002a20008021104 */
[----:B------:R-:W-:Y:S01]  /*4370*/  UPLOP3.LUT UP2, UPT, UPT, UPT, UPT, 0x40, 0x4 ;  /* 0x000000000004789c */ /* 0x000fe20003f4e870 */
[----:B------:R-:W-:Y:S01]  /*4380*/  UMOV UR14, UR24 ;  /* 0x00000018000e7c82 */ /* 0x000fe20008000000 */
[----:B------:R-:W-:Y:S01]  /*4390*/  UMOV UR13, UR22 ;  /* 0x00000016000d7c82 */ /* 0x000fe20008000000 */
[----:B------:R-:W-:-:S08]  /*43a0*/  UMOV UR5, UR12 ;  /* 0x0000000c00057c82 */ /* 0x000fd00008000000 */
.L_x_73:
[----:B------:R-:W-:Y:S02]  /*43b0*/  UIADD3 UR14, UPT, UPT, UR14, 0x1, URZ ;  /* 0x000000010e0e7890 */ /* 0x000fe4000fffe0ff */
[----:B------:R-:W-:Y:S02]  /*43c0*/  ULEA UR11, UR5, UR15, 0x3 ;  /* 0x0000000f050b7291 */ /* 0x000fe4000f8e18ff */
[----:B------:R-:W-:Y:S01]  /*43d0*/  UISETP.NE.AND UP3, UPT, UR14, URZ, UPT ;  /* 0x000000ff0e00728c */ /* 0x000fe2000bf65270 */
[----:B--234-:R-:W-:Y:S10]  /*43e0*/  @P1 BRA `(.L_x_71) ;  /* 0x00000000000c1947 */ /* 0x01cff40003800000 */
[----:B------:R-:W-:Y:S04]  /*43f0*/  SHF.L.U32 R5, R2, 0x1f, RZ ;  /* 0x0000001f02057819 */ /* 0x000fe800000006ff */
[----:B------:R-:W2:Y:S02]  /*4400*/  SYNCS.PHASECHK.TRANS64.TRYWAIT P0, [UR11], R5 ;  /* 0x00000005ff0075a7 */ /* 0x000ea4000800110b */
[----:B--2---:R-:W-:Y:S05]  /*4410*/  @!P0 BRA `(.L_x_72) ;  /* 0x0000006400548947 */ /* 0x004fea0003800000 */
.L_x_71:
[----:B------:R-:W-:Y:S01]  /*4420*/  UISETP.NE.AND UP0, UPT, UR13, 0x1, UPT ;  /* 0x000000010d00788c */ /* 0x000fe2000bf05270 */
[----:B------:R-:W-:Y:S01]  /*4430*/  PLOP3.LUT P1, PT, PT, PT, PT, 0x80, 0x8 ;  /* 0x000000000008781c */ /* 0x000fe20003f2f070 */
[----:B------:R-:W-:Y:S02]  /*4440*/  UIADD3 UR4, UPT, UPT, UR5, 0x1, URZ ;  /* 0x0000000105047890 */ /* 0x000fe4000fffe0ff */
[----:B------:R-:W-:Y:S02]  /*4450*/  USHF.L.U32 UR5, UR5, 0x8, URZ ;  /* 0x0000000805057899 */ /* 0x000fe400080006ff */
[----:B------:R-:W-:Y:S01]  /*4460*/  UISETP.NE.AND UP1, UPT, UR4, 0x18, UPT ;  /* 0x000000180400788c */ /* 0x000fe2000bf25270 */
[----:B------:R-:W-:Y:S01]  /*4470*/  PLOP3.LUT P0, PT, PT, PT, UP0, 0x80, 0x8 ;  /* 0x000000000008781c */ /* 0x000fe20003f0f008 */
[----:B------:R-:W-:Y:S02]  /*4480*/  UIADD3 UR8, UPT, UPT, UR17, UR5, URZ ;  /* 0x0000000511087290 */ /* 0x000fe4000fffe0ff */
[----:B------:R-:W-:Y:S02]  /*4490*/  USEL UR6, URZ, 0x1, UP1 ;  /* 0x00000001ff067887 */ /* 0x000fe40008800000 */
[----:B------:R-:W-:Y:S01]  /*44a0*/  USEL UR12, UR4, URZ, UP1 ;  /* 0x000000ff040c7287 */ /* 0x000fe20008800000 */
[----:B------:R-:W-:Y:S01]  /*44b0*/  UMOV UR9, 0x40004040 ;  /* 0x4000404000097882 */ /* 0x000fe20000000000 */
[----:B------:R-:W-:Y:S02]  /*44c0*/  UMOV UR7, 0x40004040 ;  /* 0x4000404000077882 */ /* 0x000fe40000000000 */
[----:B------:R-:W-:Y:S01]  /*44d0*/  @UP0 ULEA UR4, UR12, UR15, 0x3 ;  /* 0x0000000f0c040291 */ /* 0x000fe2000f8e18ff */
[----:B------:R-:W-:Y:S01]  /*44e0*/  LOP3.LUT R2, R2, UR6, RZ, 0x3c, !PT ;  /* 0x0000000602027c12 */ /* 0x000fe2000f8e3cff */
[----:B------:R-:W-:Y:S02]  /*44f0*/  UIADD3 UR6, UPT, UPT, UR16, UR5, URZ ;  /* 0x0000000510067290 */ /* 0x000fe4000fffe0ff */
[----:B------:R-:W-:Y:S01]  /*4500*/  UIADD3 UR13, UPT, UPT, UR13, -0x1, URZ ;  /* 0xffffffff0d0d7890 */ /* 0x000fe2000fffe0ff */
[----:B-1----:R-:W-:Y:S01]  /*4510*/  @P0 SHF.L.U32 R0, R2, 0x1f, RZ ;  /* 0x0000001f02000819 */ /* 0x002fe200000006ff */
[----:B------:R-:W-:Y:S03]  /*4520*/  UMOV UR5, UR12 ;  /* 0x0000000c00057c82 */ /* 0x000fe60008000000 */
[----:B------:R3:W4:Y:S01]  /*4530*/  @P0 SYNCS.PHASECHK.TRANS64.TRYWAIT P1, [UR4], R0 ;  /* 0x00000000ff0005a7 */ /* 0x0007220008021104 */
[----:B------:R-:W-:Y:S11]  /*4540*/  ELECT P0, URZ, PT ;  /* 0x0000000000ff782f */ /* 0x000ff60003800000 */
[----:B------:R-:W-:Y:S02]  /*4550*/  @!UPT UIADD3 URZ, UPT, UPT, URZ, URZ, URZ ;  /* 0x000000fffffff290 */ /* 0x000fe4000fffe0ff */
[----:B-----5:R-:W-:Y:S01]  /*4560*/  @P0 R2UR.BROADCAST UR10, R4 ;  /* 0x00000000040a02ca */ /* 0x020fe200008e0000 */
[----:B------:R-:W-:Y:S11]  /*4570*/  UIADD3 UR4, UPT, UPT, UR11, 0xc0, URZ ;  /* 0x000000c00b047890 */ /* 0x000ff6000fffe0ff */
[----:B------:R-:W-:Y:S01]  /*4580*/  @!UPT UIADD3 URZ, UPT, UPT, URZ, URZ, URZ ;  /* 0x000000fffffff290 */ /* 0x000fe2000fffe0ff */
[----:B------:R3:W-:Y:S01]  /*4590*/  UTCQMMA gdesc[UR8], gdesc[UR6], tmem[UR10], tmem[UR20], idesc[UR21], UP2 ;  /* 0x00ff1406080075ea */ /* 0x0007e2000900030a */
[----:B------:R-:W-:Y:S01]  /*45a0*/  UPLOP3.LUT UP2, UPT, UPT, UPT, UPT, 0x80, 0x8 ;  /* 0x000000000008789c */ /* 0x000fe20003f4f070 */
[----:B------:R3:W-:Y:S01]  /*45b0*/  UTCBAR [UR4], URZ ;  /* 0x000000ff040073e9 */ /* 0x0007e200080000ff */
[----:B------:R-:W-:Y:S09]  /*45c0*/  BRA.U UP3, `(.L_x_73) ;  /* 0xfffffffd03787547 */ /* 0x000ff2000b83ffff */
.L_x_70:
[----:B---3--:R-:W-:Y:S01]  /*45d0*/  UIADD3 UR4, UPT, UPT, UR18, 0x1, URZ ;  /* 0x0000000112047890 */ /* 0x008fe2000fffe0ff */
[----:B------:R-:W-:Y:S01]  /*45e0*/  LOP3.LUT R3, R3, 0x1, RZ, 0x3c, !PT ;  /* 0x0000000103037812 */ /* 0x000fe200078e3cff */
[----:B------:R-:W-:Y:S02]  /*45f0*/  UIADD3 UR5, UPT, UPT, UR19, 0x1c0, URZ ;  /* 0x000001c013057890 */ /* 0x000fe4000fffe0ff */
[----:B------:R-:W-:-:S04]  /*4600*/  UISETP.NE.AND UP0, UPT, UR4, 0x2, UPT ;  /* 0x000000020400788c */ /* 0x000fc8000bf05270 */
[----:B------:R-:W-:Y:S02]  /*4610*/  USEL UR6, URZ, 0x1, UP0 ;  /* 0x00000001ff067887 */ /* 0x000fe40008000000 */
[----:B------:R-:W-:Y:S01]  /*4620*/  USEL UR18, UR4, URZ, UP0 ;  /* 0x000000ff04127287 */ /* 0x000fe20008000000 */
[----:B------:R2:W-:Y:S03]  /*4630*/  UTCBAR [UR5], URZ ;  /* 0x000000ff050073e9 */ /* 0x0005e600080000ff */
[----:B------:R-:W-:Y:S01]  /*4640*/  LOP3.LUT R8, R8, UR6, RZ, 0x3c, !PT ;  /* 0x0000000608087c12 */ /* 0x000fe2000f8e3cff */
[----:B------:R-:W-:Y:S07]  /*4650*/  @P2 BRA `(.L_x_74) ;  /* 0xfffffff800e82947 */ /* 0x000fee000383ffff */
[----:B------:R-:W3:Y:S01]  /*4660*/  S2UR UR6, SR_CgaCtaId ;  /* 0x00000000000679c3 */ /* 0x000ee20000008800 */
[----:B------:R-:W-:Y:S01]  /*4670*/  ELECT P0, URZ, PT ;  /* 0x0000000000ff782f */ /* 0x000fe20003800000 */
[----:B-1----:R-:W-:Y:S01]  /*4680*/  IMAD.MOV.U32 R0, RZ, RZ, 0x1 ;  /* 0x00000001ff007424 */ /* 0x002fe200078e00ff */
[----:B------:R-:W-:Y:S01]  /*4690*/  UIADD3 UR15, UPT, UPT, UR15, 0x1d0, URZ ;  /* 0x000001d00f0f7890 */ /* 0x000fe2000fffe0ff */
[----:B------:R-:W-:Y:S01]  /*46a0*/  SHF.L.U32 R3, R8, 0x1f, RZ ;  /* 0x0000001f08037819 */ /* 0x000fe200000006ff */
[----:B------:R-:W-:-:S03]  /*46b0*/  UMOV UR4, 0x40 ;  /* 0x0000004000047882 */ /* 0x000fc60000000000 */
[----:B------:R-:W-:Y:S01]  /*46c0*/  UVIRTCOUNT.DEALLOC.SMPOOL 0x80 ;  /* 0x000000800000784c */ /* 0x000fe20000000000 */
[----:B---3--:R-:W-:Y:S02]  /*46d0*/  ULEA UR6, UR6, UR4, 0x18 ;  /* 0x0000000406067291 */ /* 0x008fe4000f8ec0ff */
[----:B------:R-:W-:-:S07]  /*46e0*/  ULEA UR4, UR18, UR15, 0x3 ;  /* 0x0000000f12047291 */ /* 0x000fce000f8e18ff */
[----:B------:R1:W-:Y:S02]  /*46f0*/  @P0 STS.U8 [UR6+0x1c], R0 ;  /* 0x00001c00ff000988 */ /* 0x0003e40008000006 */
[----:B------:R-:W3:Y:S02]  /*4700*/  SYNCS.PHASECHK.TRANS64.TRYWAIT P0, [UR4], R3 ;  /* 0x00000003ff0075a7 */ /* 0x000ee40008001104 */
[----:B-1-3--:R-:W-:Y:S05]  /*4710*/  @!P0 BRA `(.L_x_75) ;  /* 0x0000006000ac8947 */ /* 0x00afea0003800000 */
.L_x_179:
[----:B------:R-:W-:-:S04]  /*4720*/  UIADD3 UR4, UPT, UPT, UR18, 0x1, URZ ;  /* 0x0000000112047890 */ /* 0x000fc8000fffe0ff */
[----:B------:R-:W-:-:S04]  /*4730*/  UISETP.NE.AND UP0, UPT, UR4, 0x2, UPT ;  /* 0x000000020400788c */ /* 0x000fc8000bf05270 */
[----:B--2---:R-:W-:Y:S02]  /*4740*/  USEL UR5, URZ, 0x1, UP0 ;  /* 0x00000001ff057887 */ /* 0x004fe40008000000 */
[----:B------:R-:W-:-:S04]  /*4750*/  USEL UR4, UR4, URZ, UP0 ;  /* 0x000000ff04047287 */ /* 0x000fc80008000000 */
[----:B------:R-:W-:Y:S01]  /*4760*/  ULEA UR4, UR4, UR15, 0x3 ;  /* 0x0000000f04047291 */ /* 0x000fe2000f8e18ff */
[----:B-1----:R-:W-:-:S04]  /*4770*/  LOP3.LUT R3, R8, UR5, RZ, 0x3c, !PT ;  /* 0x0000000508037c12 */ /* 0x002fc8000f8e3cff */
[----:B------:R-:W-:-:S04]  /*4780*/  SHF.L.U32 R3, R3, 0x1f, RZ ;  /* 0x0000001f03037819 */ /* 0x000fc800000006ff */
[----:B------:R-:W1:Y:S02]  /*4790*/  SYNCS.PHASECHK.TRANS64.TRYWAIT P0, [UR4], R3 ;  /* 0x00000003ff0075a7 */ /* 0x000e640008001104 */
[----:B-1----:R-:W-:Y:S05]  /*47a0*/  @!P0 BRA `(.L_x_76) ;  /* 0x0000006000a08947 */ /* 0x002fea0003800000 */
.L_x_181:
[----:B------:R-:W-:Y:S01]  /*47b0*/  NOP ;  /* 0x0000000000007918 */ /* 0x000fe20000000000 */
[----:B-1----:R-:W1:Y:S01]  /*47c0*/  LDS R0, [UR6+0x14] ;  /* 0x00001406ff007984 */ /* 0x002e620008000800 */
[----:B------:R-:W-:Y:S01]  /*47d0*/  LOP3.LUT R2, R9, 0xffff, RZ, 0xc0, !PT ;  /* 0x0000ffff09027812 */ /* 0x000fe200078ec0ff */
[----:B------:R-:W-:Y:S02]  /*47e0*/  IMAD.MOV.U32 R3, RZ, RZ, 0xffff ;  /* 0x0000ffffff037424 */ /* 0x000fe400078e00ff */
[----:B------:R-:W-:Y:S01]  /*47f0*/  IMAD.MOV.U32 R5, RZ, RZ, 0x1 ;  /* 0x00000001ff057424 */ /* 0x000fe200078e00ff */
[----:B------:R-:W-:-:S04]  /*4800*/  SHF.R.U32.HI R2, RZ, 0x5, R2 ;  /* 0x00000005ff027819 */ /* 0x000fc80000011602 */
[-C--:B------:R-:W-:Y:S02]  /*4810*/  SHF.L.U32 R3, R3, R2.reuse, RZ ;  /* 0x0000000203037219 */ /* 0x080fe400000006ff */
[----:B------:R-:W-:Y:S02]  /*4820*/  SHF.L.U32 R5, R5, R2, RZ ;  /* 0x0000000205057219 */ /* 0x000fe400000006ff */
[----:B-1----:R-:W-:-:S04]  /*4830*/  LOP3.LUT R0, R0, R3, RZ, 0xc0, !PT ;  /* 0x0000000300007212 */ /* 0x002fc800078ec0ff */
[----:B------:R-:W-:-:S13]  /*4840*/  ISETP.NE.AND P0, PT, R0, R3, PT ;  /* 0x000000030000720c */ /* 0x000fda0003f05270 */
[----:B------:R-:W-:Y:S05]  /*4850*/  @P0 BRA `(.L_x_77) ;  /* 0x00000000005c0947 */ /* 0x000fea0003800000 */
[----:B------:R-:W1:Y:S02]  /*4860*/  LDS R0, [UR6+0x18] ;  /* 0x00001806ff007984 */ /* 0x000e640008000800 */
[----:B-1----:R-:W-:-:S04]  /*4870*/  LOP3.LUT R0, R0, R5, RZ, 0xc0, !PT ;  /* 0x0000000500007212 */ /* 0x002fc800078ec0ff */
[----:B------:R-:W-:-:S13]  /*4880*/  ISETP.NE.AND P0, PT, R0, R5, PT ;  /* 0x000000050000720c */ /* 0x000fda0003f05270 */
[----:B------:R-:W-:Y:S05]  /*4890*/  @P0 BRA `(.L_x_78) ;  /* 0x0000000000400947 */ /* 0x000fea0003800000 */
[----:B------:R-:W-:Y:S01]  /*48a0*/  R2UR UR4, R3 ;  /* 0x00000000030472ca */ /* 0x000fe200000e0000 */
[----:B------:R-:W1:Y:S01]  /*48b0*/  S2R R2, SR_LANEID ;  /* 0x0000000000027919 */ /* 0x000e620000000000 */
[----:B------:R-:W-:-:S04]  /*48c0*/  LOP3.LUT R5, RZ, R5, RZ, 0x33, !PT ;  /* 0x00000005ff057212 */ /* 0x000fc800078e33ff */
[----:B------:R-:W2:Y:S07]  /*48d0*/  REDUX UR7, R5 ;  /* 0x00000000050773c4 */ /* 0x000eae0000000000 */
[----:B------:R-:W-:-:S03]  /*48e0*/  ULOP3.LUT UR5, URZ, UR4, URZ, 0x33, !UPT ;  /* 0x00000004ff057292 */ /* 0x000fc6000f8e33ff */
[----:B------:R-:W-:Y:S02]  /*48f0*/  VOTEU.ANY UR4, UPT, PT ;  /* 0x0000000000047886 */ /* 0x000fe400038e0100 */
[----:B------:R-:W-:Y:S01]  /*4900*/  UFLO.U32 UR4, UR4 ;  /* 0x00000004000472bd */ /* 0x000fe200080e0000 */
[----:B------:R-:W-:-:S04]  /*4910*/  IMAD.U32 R0, RZ, RZ, UR5 ;  /* 0x00000005ff007e24 */ /* 0x000fc8000f8e00ff */
[----:B------:R-:W3:Y:S02]  /*4920*/  REDUX UR8, R0 ;  /* 0x00000000000873c4 */ /* 0x000ee40000000000 */
[----:B------:R1:W-:Y:S02]  /*4930*/  UTCATOMSWS.AND URZ, UR5 ;  /* 0x0000000500ff79e3 */ /* 0x0003e40008000000 */
[----:B-1----:R-:W-:Y:S01]  /*4940*/  ISETP.EQ.U32.AND P0, PT, R2, UR4, PT ;  /* 0x0000000402007c0c */ /* 0x002fe2000bf02070 */
[----:B--2---:R-:W-:Y:S02]  /*4950*/  IMAD.U32 R2, RZ, RZ, UR7 ;  /* 0x00000007ff027e24 */ /* 0x004fe4000f8e00ff */
[----:B---3--:R-:W-:-:S10]  /*4960*/  IMAD.U32 R3, RZ, RZ, UR8 ;  /* 0x00000008ff037e24 */ /* 0x008fd4000f8e00ff */
[----:B------:R1:W-:Y:S04]  /*4970*/  @P0 ATOMS.AND RZ, [UR6+0x14], R3 ;  /* 0x00001403ffff098c */ /* 0x0003e8000a800006 */
[----:B------:R1:W-:Y:S01]  /*4980*/  @P0 ATOMS.AND RZ, [UR6+0x18], R2 ;  /* 0x00001802ffff098c */ /* 0x0003e2000a800006 */
[----:B------:R-:W-:Y:S05]  /*4990*/  BRA `(.L_x_79) ;  /* 0x0000000000147947 */ /* 0x000fea0003800000 */
.L_x_78:
[----:B------:R-:W-:Y:S02]  /*49a0*/  MOV R2, 0x49c0 ;  /* 0x000049c000027802 */ /* 0x000fe40000000f00 */
[----:B----45:R-:W-:Y:S05]  /*49b0*/  CALL.REL.NOINC `($__internal_0_$__cuda_sm10x_tcgen05_guardrail_trap_col_being_dealloced_not_returned_by_alloc) ;  /* 0x0000006400007944 */ /* 0x030fea0003c00000 */
[----:B------:R-:W-:Y:S05]  /*49c0*/  BRA `(.L_x_79) ;  /* 0x0000000000087947 */ /* 0x000fea0003800000 */
.L_x_77:
[----:B------:R-:W-:Y:S02]  /*49d0*/  MOV R2, 0x49f0 ;  /* 0x000049f000027802 */ /* 0x000fe40000000f00 */
[----:B----45:R-:W-:Y:S05]  /*49e0*/  CALL.REL.NOINC `($__internal_2_$__cuda_sm10x_tcgen05_guardrail_trap_unallocated_columns_being_dealloced) ;  /* 0x00000064000c7944 */ /* 0x030fea0003c00000 */
.L_x_79:
[----:B------:R-:W-:Y:S01]  /*49f0*/  NOP ;  /* 0x0000000000007918 */ /* 0x000fe20000000000 */
[----:B------:R-:W-:Y:S05]  /*4a00*/  EXIT ;  /* 0x000000000000794d */ /* 0x000fea0003800000 */
.L_x_63:
[----:B------:R-:W2:Y:S01]  /*4a10*/  LDCU UR5, c[0x0][0x384] ;  /* 0x00007080ff0577ac */ /* 0x000ea20008000800 */
[----:B------:R-:W-:Y:S02]  /*4a20*/  UISETP.NE.OR UP0, UPT, UR18, 0x3, !UP3 ;  /* 0x000000031200788c */ /* 0x000fe4000df05670 */
[----:B--2---:R-:W-:-:S07]  /*4a30*/  UIADD3 UR5, UPT, UPT, UR5, 0x7f, URZ ;  /* 0x0000007f05057890 */ /* 0x004fce000fffe0ff */
[----:B------:R-:W-:Y:S05]  /*4a40*/  BRA.U UP0, `(.L_x_80) ;  /* 0x0000001100a47547 */ /* 0x000fea000b800000 */
[----:B------:R-:W-:Y:S01]  /*4a50*/  USHF.R.S32.HI UR4, URZ, 0x1f, UR5 ;  /* 0x0000001fff047899 */ /* 0x000fe20008011405 */
[----:B------:R-:W2:Y:S01]  /*4a60*/  S2UR UR12, SR_CgaCtaId ;  /* 0x00000000000c79c3 */ /* 0x000ea20000008800 */
[----:B------:R-:W3:Y:S01]  /*4a70*/  LDCU UR34, c[0x0][0x370] ;  /* 0x00006e00ff2277ac */ /* 0x000ee20008000800 */
[----:B------:R-:W-:Y:S01]  /*4a80*/  R2UR UR44, R135 ;  /* 0x00000000872c72ca */ /* 0x000fe200000e0000 */
[----:B------:R-:W-:Y:S01]  /*4a90*/  IMAD.MOV.U32 R10, RZ, RZ, 0x1 ;  /* 0x00000001ff0a7424 */ /* 0x000fe200078e00ff */
[----:B------:R-:W-:Y:S01]  /*4aa0*/  R2UR UR38, R160 ;  /* 0x00000000a02672ca */ /* 0x000fe200000e0000 */
[----:B------:R-:W-:Y:S01]  /*4ab0*/  ULEA.HI UR4, UR4, UR5, URZ, 0x7 ;  /* 0x0000000504047291 */ /* 0x000fe2000f8f38ff */
[----:B------:R-:W-:Y:S01]  /*4ac0*/  IMAD.MOV.U32 R8, RZ, RZ, RZ ;  /* 0x000000ffff087224 */ /* 0x000fe200078e00ff */
[----:B------:R-:W3:Y:S01]  /*4ad0*/  LDCU.128 UR40, c[0x0][0xb10] ;  /* 0x00016200ff2877ac */ /* 0x000ee20008000c00 */
[----:B------:R-:W4:Y:S01]  /*4ae0*/  LDC.64 R14, c[0x0][0x348] ;  /* 0x0000d200ff0e7b82 */ /* 0x000f220000000a00 */
[----:B------:R-:W-:Y:S01]  /*4af0*/  USHF.R.S32.HI UR27, URZ, 0x7, UR4 ;  /* 0x00000007ff1b7899 */ /* 0x000fe20008011404 */
[----:B------:R-:W1:Y:S05]  /*4b00*/  LDCU UR31, c[0x0][0x374] ;  /* 0x00006e80ff1f77ac */ /* 0x000e6a0008000800 */
[----:B------:R-:W-:Y:S01]  /*4b10*/  IMAD.U32 R2, RZ, RZ, UR27 ;  /* 0x0000001bff027e24 */ /* 0x000fe2000f8e00ff */
[----:B------:R-:W2:Y:S04]  /*4b20*/  LDCU.64 UR4, c[0x0][0x888] ;  /* 0x00011100ff0477ac */ /* 0x000ea80008000a00 */
[----:B------:R-:W-:Y:S01]  /*4b30*/  IABS R0, R2 ;  /* 0x0000000200007213 */ /* 0x000fe20000000000 */
[----:B------:R-:W1:Y:S03]  /*4b40*/  LDCU.64 UR32, c[0x0][0x890] ;  /* 0x00011200ff2077ac */ /* 0x000e660008000a00 */
[----:B------:R-:W-:Y:S01]  /*4b50*/  R2UR UR28, R0 ;  /* 0x00000000001c72ca */ /* 0x000fe200000e0000 */
[----:B------:R-:W4:Y:S01]  /*4b60*/  LDCU UR24, c[0x0][0xb0c] ;  /* 0x00016180ff1877ac */ /* 0x000f220008000800 */
[----:B------:R-:W4:Y:S01]  /*4b70*/  LDCU UR51, c[0x0][0xb20] ;  /* 0x00016400ff3377ac */ /* 0x000f220008000800 */
[----:B------:R-:W4:Y:S10]  /*4b80*/  LDCU UR29, c[0x0][0x388] ;  /* 0x00007100ff1d77ac */ /* 0x000f340008000800 */
[----:B------:R-:W4:Y:S01]  /*4b90*/  I2F.RP R3, UR28 ;  /* 0x0000001c00037d06 */ /* 0x000f220008209400 */
[----:B--2---:R-:W-:Y:S01]  /*4ba0*/  UISETP.NE.U32.AND UP0, UPT, UR4, URZ, UPT ;  /* 0x000000ff0400728c */ /* 0x004fe2000bf05070 */
[----:B------:R-:W2:Y:S03]  /*4bb0*/  LDCU UR4, c[0x0][0xb30] ;  /* 0x00016600ff0477ac */ /* 0x000ea60008000800 */
[----:B------:R-:W-:Y:S01]  /*4bc0*/  UISETP.NE.AND.EX UP5, UPT, UR5, URZ, UPT, UP0 ;  /* 0x000000ff0500728c */ /* 0x000fe2000bfa5300 */
[----:B------:R-:W-:Y:S01]  /*4bd0*/  UMOV UR25, 0x400 ;  /* 0x0000040000197882 */ /* 0x000fe20000000000 */
[----:B---3--:R-:W-:-:S02]  /*4be0*/  UIMAD.WIDE.U32 UR8, UR34, UR40, URZ ;  /* 0x00000028220872a5 */ /* 0x008fc4000f8e00ff */
[----:B-1----:R-:W-:Y:S01]  /*4bf0*/  UIMAD.WIDE.U32 UR10, UR31, UR43, URZ ;  /* 0x0000002b1f0a72a5 */ /* 0x002fe2000f8e00ff */
[----:B------:R-:W-:Y:S01]  /*4c00*/  UMOV UR6, URZ ;  /* 0x000000ff00067c82 */ /* 0x000fe20008000000 */
[----:B----4-:R-:W1:Y:S01]  /*4c10*/  MUFU.RCP R0, R3 ;  /* 0x0000000300007308 */ /* 0x010e620000001000 */
[----:B------:R-:W-:Y:S02]  /*4c20*/  ULEA UR25, UR12, UR25, 0x18 ;  /* 0x000000190c197291 */ /* 0x000fe4000f8ec0ff */
[----:B------:R-:W-:Y:S02]  /*4c30*/  UISETP.NE.U32.AND UP6, UPT, UR32, URZ, UPT ;  /* 0x000000ff2000728c */ /* 0x000fe4000bfc5070 */
[----:B------:R-:W-:Y:S02]  /*4c40*/  UIADD3 UR47, UPT, UPT, UR25, 0x188, URZ ;  /* 0x00000188192f7890 */ /* 0x000fe4000fffe0ff */
[----:B------:R-:W-:Y:S02]  /*4c50*/  UIADD3 UR45, UPT, UPT, UR25, 0x1b8, URZ ;  /* 0x000001b8192d7890 */ /* 0x000fe4000fffe0ff */
[----:B------:R-:W-:-:S02]  /*4c60*/  UIADD3 UR17, UPT, UPT, UR25, 0x180, URZ ;  /* 0x0000018019117890 */ /* 0x000fc4000fffe0ff */
[----:B------:R-:W-:Y:S02]  /*4c70*/  UISETP.NE.AND UP0, UPT, UR39, 0x1, UPT ;  /* 0x000000012700788c */ /* 0x000fe4000bf05270 */
[----:B------:R-:W-:Y:S01]  /*4c80*/  UISETP.NE.AND UP0, UPT, UR24, 0x1, UPT ;  /* 0x000000011800788c */ /* 0x000fe2000bf05270 */
[----:B------:R-:W-:Y:S01]  /*4c90*/  UMOV UR37, UR9 ;  /* 0x0000000900257c82 */ /* 0x000fe20008000000 */
[----:B------:R-:W-:Y:S01]  /*4ca0*/  UMOV UR36, UR11 ;  /* 0x0000000b00247c82 */ /* 0x000fe20008000000 */
[----:B-1----:R-:W-:Y:S01]  /*4cb0*/  VIADD R0, R0, 0xffffffe ;  /* 0x0ffffffe00007836 */ /* 0x002fe20000000000 */
[----:B------:R-:W-:Y:S02]  /*4cc0*/  UISETP.GE.AND UP2, UPT, UR39, 0x1, UPT ;  /* 0x000000012700788c */ /* 0x000fe4000bf46270 */
[----:B------:R-:W-:Y:S02]  /*4cd0*/  UISETP.NE.AND UP0, UPT, UR42, 0x1, UPT ;  /* 0x000000012a00788c */ /* 0x000fe4000bf05270 */
[----:B------:R-:W-:Y:S01]  /*4ce0*/  UPLOP3.LUT UP4, UPT, UPT, UPT, UPT, 0x40, 0x4 ;  /* 0x000000000004789c */ /* 0x000fe20003f8e870 */
[----:B------:R-:W1:Y:S01]  /*4cf0*/  F2I.FTZ.U32.TRUNC.NTZ R0, R0 ;  /* 0x0000000000007305 */ /* 0x000e62000021f000 */
[----:B------:R-:W3:Y:S01]  /*4d00*/  LDCU.64 UR22, c[0x0][0xb28] ;  /* 0x00016500ff1677ac */ /* 0x000ee20008000a00 */
[----:B------:R-:W-:-:S02]  /*4d10*/  UISETP.NE.AND.EX UP6, UPT, UR33, URZ, UPT, UP6 ;  /* 0x000000ff2100728c */ /* 0x000fc4000bfc5360 */
[----:B------:R-:W-:Y:S02]  /*4d20*/  UPRMT UR47, UR12, 0x654, UR47 ;  /* 0x000006540c2f7896 */ /* 0x000fe4000800002f */
[----:B------:R-:W-:Y:S02]  /*4d30*/  UPRMT UR45, URZ, 0x654, UR45 ;  /* 0x00000654ff2d7896 */ /* 0x000fe4000800002d */
[----:B------:R-:W-:Y:S02]  /*4d40*/  UPRMT UR48, UR12, 0x654, UR17 ;  /* 0x000006540c307896 */ /* 0x000fe40008000011 */
[----:B------:R-:W-:Y:S01]  /*4d50*/  USHF.R.U32.HI UR37, URZ, UR41, UR37 ;  /* 0x00000029ff257299 */ /* 0x000fe20008011625 */
[----:B-1----:R-:W-:Y:S01]  /*4d60*/  R2UR UR7, R0 ;  /* 0x00000000000772ca */ /* 0x002fe200000e0000 */
[----:B------:R-:W-:Y:S01]  /*4d70*/  USHF.R.U32.HI UR36, URZ, UR51, UR36 ;  /* 0x00000033ff247299 */ /* 0x000fe20008011624 */
[----:B------:R-:W-:Y:S01]  /*4d80*/  IABS R0, R2 ;  /* 0x0000000200007213 */ /* 0x000fe20000000000 */
[----:B------:R-:W-:Y:S01]  /*4d90*/  IMAD.MOV.U32 R2, RZ, RZ, 0x2000 ;  /* 0x00002000ff027424 */ /* 0x000fe200078e00ff */
[----:B--2---:R-:W-:-:S02]  /*4da0*/  UISETP.NE.AND UP3, UPT, UR4, 0x1, UPT ;  /* 0x000000010400788c */ /* 0x004fc4000bf65270 */
[----:B------:R-:W-:Y:S01]  /*4db0*/  UISETP.NE.AND UP2, UPT, UR29, URZ, UPT ;  /* 0x000000ff1d00728c */ /* 0x000fe2000bf45270 */
[----:B------:R-:W-:Y:S01]  /*4dc0*/  IMAD.MOV R0, RZ, RZ, -R0 ;  /* 0x000000ffff007224 */ /* 0x000fe200078e0a00 */
[----:B------:R-:W-:-:S04]  /*4dd0*/  UISETP.NE.AND UP0, UPT, UR27, URZ, UPT ;  /* 0x000000ff1b00728c */ /* 0x000fc8000bf05270 */
[----:B------:R-:W-:Y:S01]  /*4de0*/  R2UR UR46, R0 ;  /* 0x00000000002e72ca */ /* 0x000fe200000e0000 */
[----:B------:R-:W-:-:S04]  /*4df0*/  UIADD3 UR5, UPT, UPT, URZ, -UR7, URZ ;  /* 0x80000007ff057290 */ /* 0x000fc8000fffe0ff */
[----:B------:R-:W-:-:S04]  /*4e00*/  UIMAD UR5, UR5, UR28, URZ ;  /* 0x0000001c050572a4 */ /* 0x000fc8000f8e02ff */
[----:B------:R-:W-:-:S07]  /*4e10*/  UIMAD.WIDE.U32 UR6, UR7, UR5, UR6 ;  /* 0x00000005070672a5 */ /* 0x000fce000f8e0006 */
[----:B---3--:R-:W-:-:S05]  /*4e20*/  UMOV UR35, UR7 ;  /* 0x0000000700237c82 */ /* 0x008fca0008000000 */
.L_x_89:
[----:B------:R-:W-:Y:S04]  /*4e30*/  SHF.L.U32 R3, R8, 0x1f, RZ ;  /* 0x0000001f08037819 */ /* 0x000fe800000006ff */
[----:B-1----:R-:W1:Y:S02]  /*4e40*/  SYNCS.PHASECHK.TRANS64.TRYWAIT P0, [UR25+0x1b0], R3 ;  /* 0x0001b003ff0075a7 */ /* 0x002e640008001119 */
[----:B-1----:R-:W-:Y:S05]  /*4e50*/  @!P0 BRA `(.L_x_81) ;  /* 0x0000005c000c8947 */ /* 0x002fea0003800000 */
.L_x_183:
[----:B------:R-:W2:Y:S01]  /*4e60*/  LDS.128 R4, [UR25+0x1f0] ;  /* 0x0001f019ff047984 */ /* 0x000ea20008000c00 */
[----:B------:R-:W-:Y:S01]  /*4e70*/  UISETP.GE.AND UP0, UPT, UR39, 0x1, UPT ;  /* 0x000000012700788c */ /* 0x000fe2000bf06270 */
[----:B------:R-:W-:Y:S01]  /*4e80*/  @!PT LDS RZ, [RZ] ;  /* 0x00000000fffff984 */ /* 0x000fe20000000800 */
[----:B------:R-:W-:Y:S01]  /*4e90*/  @!PT LDS RZ, [RZ] ;  /* 0x00000000fffff984 */ /* 0x000fe20000000800 */
[----:B------:R-:W-:Y:S01]  /*4ea0*/  @!PT LDS RZ, [RZ] ;  /* 0x00000000fffff984 */ /* 0x000fe20000000800 */
[----:B------:R-:W-:Y:S01]  /*4eb0*/  @!PT LDS RZ, [RZ] ;  /* 0x00000000fffff984 */ /* 0x000fe20000000800 */
[----:B------:R3:W-:Y:S06]  /*4ec0*/  MEMBAR.ALL.CTA ;  /* 0x0000000000007992 */ /* 0x0007ec0000008000 */
[----:B---3--:R-:W3:Y:S02]  /*4ed0*/  FENCE.VIEW.ASYNC.S ;  /* 0x00000000000073c6 */ /* 0x008ee40000000000 */
[----:B---3--:R-:W-:Y:S01]  /*4ee0*/  SYNCS.ARRIVE.TRANS64.RED.A1T0 RZ, [UR45], RZ ;  /* 0x000000ffffff79a7 */ /* 0x008fe2000810042d */
[----:B--2---:R-:W-:Y:S11]  /*4ef0*/  LOP3.LUT P0, RZ, R6, 0x1, RZ, 0xc0, !PT ;  /* 0x0000000106ff7812 */ /* 0x004ff6000780c0ff */
[----:B------:R-:W-:Y:S02]  /*4f00*/  @!UPT UIADD3 URZ, UPT, UPT, URZ, URZ, URZ ;  /* 0x000000fffffff290 */ /* 0x000fe4000fffe0ff */
[----:B------:R-:W-:Y:S01]  /*4f10*/  VOTEU.ANY UP2, P0 ;  /* 0x0000000000ff7886 */ /* 0x000fe20000040100 */
[----:B------:R-:W-:Y:S11]  /*4f20*/  PLOP3.LUT P0, PT, PT, PT, UP2, 0x80, 0x8 ;  /* 0x000000000008781c */ /* 0x000ff60003f0f028 */
[----:B------:R-:W-:Y:S02]  /*4f30*/  @!UPT UIADD3 URZ, UPT, UPT, URZ, URZ, URZ ;  /* 0x000000fffffff290 */ /* 0x000fe4000fffe0ff */
[----:B-1----:R-:W-:Y:S02]  /*4f40*/  @P0 MOV R3, R4 ;  /* 0x0000000400030202 */ /* 0x002fe40000000f00 */
[----:B------:R-:W-:Y:S02]  /*4f50*/  @P0 LOP3.LUT R0, R5, 0xffff, RZ, 0xc0, !PT ;  /* 0x0000ffff05000812 */ /* 0x000fe400078ec0ff */
[----:B------:R-:W-:Y:S02]  /*4f60*/  @P0 R2UR UR5, R3 ;  /* 0x00000000030502ca */ /* 0x000fe400000e0000 */
[----:B------:R-:W-:Y:S11]  /*4f70*/  @P0 R2UR UR4, R0 ;  /* 0x00000000000402ca */ /* 0x000ff600000e0000 */
[----:B------:R-:W-:Y:S02]  /*4f80*/  @UP2 UMOV UR15, UR5 ;  /* 0x00000005000f2c82 */ /* 0x000fe40008000000 */
[----:B------:R-:W-:Y:S01]  /*4f90*/  @UP2 UMOV UR14, UR4 ;  /* 0x00000004000e2c82 */ /* 0x000fe20008000000 */
[----:B------:R-:W-:Y:S05]  /*4fa0*/  BRA.U !UP0, `(.L_x_82) ;  /* 0x0000000108c07547 */ /* 0x000fea000b800000 */
[----:B------:R-:W-:Y:S02]  /*4fb0*/  UIMAD.WIDE.U32 UR8, UR14, UR43, URZ ;  /* 0x0000002b0e0872a5 */ /* 0x000fe4000f8e00ff */
[----:B------:R-:W-:Y:S02]  /*4fc0*/  UP2UR UR16, UPR, URZ, 0x4 ;  /* 0x00000004ff107883 */ /* 0x000fe40008000000 */
[----:B------:R-:W-:Y:S02]  /*4fd0*/  UISETP.NE.AND UP2, UPT, UR42, 0x1, UPT ;  /* 0x000000012a00788c */ /* 0x000fe4000bf45270 */
[----:B------:R-:W-:Y:S02]  /*4fe0*/  UIMAD.WIDE.U32 UR10, UR15, UR40, URZ ;  /* 0x000000280f0a72a5 */ /* 0x000fe4000f8e00ff */
[----:B------:R-:W-:Y:S02]  /*4ff0*/  USEL UR4, UR31, UR36, !UP2 ;  /* 0x000000241f047287 */ /* 0x000fe4000d000000 */
[----:B------:R-:W-:Y:S02]  /*5000*/  UISETP.NE.AND UP0, UPT, UR24, 0x1, UPT ;  /* 0x000000011800788c */ /* 0x000fe4000bf05270 */
[----:B------:R-:W-:Y:S02]  /*5010*/  UP2UR UR20, UPR, URZ, 0x2 ;  /* 0x00000002ff147883 */ /* 0x000fe40008000000 */
[----:B------:R-:W-:Y:S02]  /*5020*/  UISETP.NE.AND UP1, UPT, UR39, 0x1, UPT ;  /* 0x000000012700788c */ /* 0x000fe4000bf25270 */
[----:B------:R-:W-:Y:S02]  /*5030*/  UIMAD.WIDE.U32 UR12, UR4, UR22, URZ ;  /* 0x00000016040c72a5 */ /* 0x000fe4000f8e00ff */
[----:B------:R-:W-:Y:S01]  /*5040*/  USEL UR7, UR34, UR37, !UP0 ;  /* 0x0000002522077287 */ /* 0x000fe2000c000000 */
[----:B------:R-:W-:Y:S02]  /*5050*/  UMOV UR5, UR9 ;  /* 0x0000000900057c82 */ /* 0x000fe40008000000 */
[----:B------:R-:W-:Y:S02]  /*5060*/  USHF.R.U32.HI UR6, URZ, UR51, UR5 ;  /* 0x00000033ff067299 */ /* 0x000fe40008011605 */
[----:B------:R-:W-:Y:S02]  /*5070*/  UIMAD.WIDE.U32 UR18, UR7, UR22, URZ ;  /* 0x00000016071272a5 */ /* 0x000fe4000f8e00ff */
[----:B------:R-:W-:Y:S02]  /*5080*/  USEL UR6, UR14, UR6, !UP2 ;  /* 0x000000060e067287 */ /* 0x000fe4000d000000 */
[----:B------:R-:W-:Y:S01]  /*5090*/  UISETP.NE.AND UP2, UPT, UR16, URZ, UPT ;  /* 0x000000ff1000728c */ /* 0x000fe2000bf45270 */
[----:B------:R-:W-:Y:S01]  /*50a0*/  UMOV UR5, UR11 ;  /* 0x0000000b00057c82 */ /* 0x000fe20008000000 */
[----:B------:R-:W-:Y:S02]  /*50b0*/  UIMAD.WIDE.U32 UR10, UR6, UR22, URZ ;  /* 0x00000016060a72a5 */ /* 0x000fe4000f8e00ff */
[----:B------:R-:W-:Y:S03]  /*50c0*/  USHF.R.U32.HI UR8, URZ, UR41, UR5 ;  /* 0x00000029ff087299 */ /* 0x000fe60008011605 */
[----:B------:R-:W-:Y:S02]  /*50d0*/  UMOV UR5, UR13 ;  /* 0x0000000d00057c82 */ /* 0x000fe40008000000 */
[----:B------:R-:W-:Y:S03]  /*50e0*/  @UP1 USHF.R.U32.HI UR4, URZ, UR23, UR5 ;  /* 0x00000017ff041299 */ /* 0x000fe60008011605 */
[----:B------:R-:W-:Y:S01]  /*50f0*/  UMOV UR5, UR19 ;  /* 0x0000001300057c82 */ /* 0x000fe20008000000 */
[----:B------:R-:W-:Y:S02]  /*5100*/  UIMAD UR4, UR39, UR4, URZ ;  /* 0x00000004270472a4 */ /* 0x000fe4000f8e02ff */
[----:B------:R-:W-:Y:S02]  /*5110*/  @UP1 USHF.R.U32.HI UR7, URZ, UR23, UR5 ;  /* 0x00000017ff071299 */ /* 0x000fe40008011605 */
[----:B------:R-:W-:Y:S02]  /*5120*/  USEL UR5, UR15, UR8, !UP0 ;  /* 0x000000080f057287 */ /* 0x000fe4000c000000 */
[----:B------:R-:W-:Y:S02]  /*5130*/  UIMAD UR8, UR39, UR7, URZ ;  /* 0x00000007270872a4 */ /* 0x000fe4000f8e02ff */
[----:B------:R-:W-:Y:S03]  /*5140*/  UISETP.GE.AND UP0, UPT, UR6, UR4, UPT ;  /* 0x000000040600728c */ /* 0x000fe6000bf06270 */
[----:B------:R-:W-:Y:S01]  /*5150*/  UMOV UR4, UR11 ;  /* 0x0000000b00047c82 */ /* 0x000fe20008000000 */
[----:B------:R-:W-:Y:S02]  /*5160*/  UISETP.GE.OR UP0, UPT, UR5, UR8, UP0 ;  /* 0x000000080500728c */ /* 0x000fe40008706670 */
[----:B------:R-:W-:Y:S02]  /*5170*/  USHF.R.U32.HI UR4, URZ, UR23, UR4 ;  /* 0x00000017ff047299 */ /* 0x000fe40008011604 */
[----:B------:R-:W-:Y:S02]  /*5180*/  UIMAD.WIDE.U32 UR8, UR5, UR22, URZ ;  /* 0x00000016050872a5 */ /* 0x000fe4000f8e00ff */
[----:B------:R-:W-:Y:S04]  /*5190*/  USEL UR10, UR6, UR4, !UP1 ;  /* 0x00000004060a7287 */ /* 0x000fe8000c800000 */
[----:B------:R-:W-:Y:S01]  /*51a0*/  UIADD3 UR11, UPT, UPT, -UR10, URZ, URZ ;  /* 0x000000ff0a0b7290 */ /* 0x000fe2000fffe1ff */
[----:B------:R-:W-:Y:S02]  /*51b0*/  @!UP0 UMOV UR4, UR9 ;  /* 0x0000000900048c82 */ /* 0x000fe40008000000 */
[----:B------:R-:W-:Y:S02]  /*51c0*/  @!UP0 USHF.R.U32.HI UR4, URZ, UR23, UR4 ;  /* 0x00000017ff048299 */ /* 0x000fe40008011604 */
[----:B------:R-:W-:Y:S02]  /*51d0*/  UIMAD UR8, UR39, UR11, UR6 ;  /* 0x0000000b270872a4 */ /* 0x000fe4000f8e0206 */
[----:B------:R-:W-:Y:S02]  /*51e0*/  @!UP0 USEL UR4, UR5, UR4, !UP1 ;  /* 0x0000000405048287 */ /* 0x000fe4000c800000 */
[----:B------:R-:W-:Y:S02]  /*51f0*/  UISETP.NE.AND UP1, UPT, UR20, URZ, UPT ;  /* 0x000000ff1400728c */ /* 0x000fe4000bf25270 */
[----:B------:R-:W-:Y:S02]  /*5200*/  @!UP0 UIMAD UR8, UR7, UR8, UR4 ;  /* 0x00000008070882a4 */ /* 0x000fe4000f8e0204 */
[----:B------:R-:W-:Y:S02]  /*5210*/  @!UP0 UIADD3 UR9, UPT, UPT, UR10, -UR4, URZ ;  /* 0x800000040a098290 */ /* 0x000fe4000fffe0ff */
[----:B------:R-:W-:Y:S02]  /*5220*/  UIADD3 UR4, UPT, UPT, -UR5, URZ, URZ ;  /* 0x000000ff05047290 */ /* 0x000fe4000fffe1ff */
[----:B------:R-:W-:Y:S02]  /*5230*/  UIADD3 UR7, UPT, UPT, -UR6, URZ, URZ ;  /* 0x000000ff06077290 */ /* 0x000fe4000fffe1ff */
[----:B------:R-:W-:Y:S02]  /*5240*/  @!UP0 UIMAD UR6, UR9, UR39, UR5 ;  /* 0x00000027090682a4 */ /* 0x000fe4000f8e0205 */
[----:B------:R-:W-:Y:S02]  /*5250*/  UIMAD UR15, UR24, UR4, UR15 ;  /* 0x00000004180f72a4 */ /* 0x000fe4000f8e020f */
[----:B------:R-:W-:Y:S01]  /*5260*/  UIMAD UR14, UR42, UR7, UR14 ;  /* 0x000000072a0e72a4 */ /* 0x000fe2000f8e020e */
[----:B------:R-:W-:Y:S02]  /*5270*/  @!UP0 UMOV UR5, UR8 ;  /* 0x0000000800058c82 */ /* 0x000fe40008000000 */
[----:B------:R-:W-:Y:S02]  /*5280*/  UIMAD UR15, UR5, UR24, UR15 ;  /* 0x00000018050f72a4 */ /* 0x000fe4000f8e020f */
[----:B------:R-:W-:Y:S11]  /*5290*/  UIMAD UR14, UR6, UR42, UR14 ;  /* 0x0000002a060e72a4 */ /* 0x000ff6000f8e020e */
[----:B------:R-:W-:Y:S01]  /*52a0*/  @!UPT UIADD3 URZ, UPT, UPT, URZ, URZ, URZ ;  /* 0x000000fffffff290 */ /* 0x000fe2000fffe0ff */
.L_x_82:
[----:B------:R-:W1:Y:S01]  /*52b0*/  @!UP3 LDCU.128 UR8, c[0x0][0xb10] ;  /* 0x00016200ff08b7ac */ /* 0x000e620008000c00 */
[----:B------:R-:W-:Y:S04]  /*52c0*/  MOV R0, UR26 ;  /* 0x0000001a00007c02 */ /* 0x000fe80008000f00 */
[----:B------:R-:W-:Y:S01]  /*52d0*/  IABS R0, R0 ;  /* 0x0000000000007213 */ /* 0x000fe20000000000 */
[----:B------:R-:W2:Y:S01]  /*52e0*/  @!UP3 LDCU UR5, c[0x0][0xb0c] ;  /* 0x00016180ff05b7ac */ /* 0x000ea20008000800 */
[----:B-1----:R-:W-:Y:S07]  /*52f0*/  UIMAD.WIDE.U32 UR6, UR15, UR8, URZ ;  /* 0x000000080f0672a5 */ /* 0x002fee000f8e00ff */
[----:B------:R-:W-:Y:S01]  /*5300*/  @!UP3 UMOV UR4, UR7 ;  /* 0x000000070004bc82 */ /* 0x000fe20008000000 */
[----:B--2---:R-:W-:Y:S02]  /*5310*/  @!UP3 UISETP.NE.AND UP0, UPT, UR5, 0x1, UPT ;  /* 0x000000010500b88c */ /* 0x004fe4000bf05270 */
[----:B------:R-:W-:Y:S02]  /*5320*/  @!UP3 USHF.R.U32.HI UR4, URZ, UR9, UR4 ;  /* 0x00000009ff04b299 */ /* 0x000fe40008011604 */
[----:B------:R-:W-:Y:S02]  /*5330*/  UIMAD.WIDE.U32 UR6, UR14, UR11, URZ ;  /* 0x0000000b0e0672a5 */ /* 0x000fe4000f8e00ff */
[----:B------:R-:W-:Y:S02]  /*5340*/  @!UP3 USEL UR8, UR15, UR4, !UP0 ;  /* 0x000000040f08b287 */ /* 0x000fe4000c000000 */
[----:B------:R-:W-:Y:S03]  /*5350*/  @!UP3 UISETP.NE.AND UP0, UPT, UR10, 0x1, UPT ;  /* 0x000000010a00b88c */ /* 0x000fe6000bf05270 */
[----:B------:R-:W-:Y:S02]  /*5360*/  @!UP3 UMOV UR6, UR7 ;  /* 0x000000070006bc82 */ /* 0x000fe40008000000 */
[----:B------:R-:W1:Y:S02]  /*5370*/  @!UP3 LDCU UR4, c[0x0][0xb20] ;  /* 0x00016400ff04b7ac */ /* 0x000e640008000800 */
[----:B-1----:R-:W-:Y:S04]  /*5380*/  @!UP3 USHF.R.U32.HI UR6, URZ, UR4, UR6 ;  /* 0x00000004ff06b299 */ /* 0x002fe80008011606 */
[----:B------:R-:W-:Y:S04]  /*5390*/  @!UP3 USEL UR6, UR14, UR6, !UP0 ;  /* 0x000000060e06b287 */ /* 0x000fe8000c000000 */
[----:B------:R-:W-:Y:S02]  /*53a0*/  @!UP3 UIADD3 UR4, UPT, UPT, -UR8, UR6, URZ ;  /* 0x000000060804b290 */ /* 0x000fe4000fffe1ff */
[----:B------:R-:W-:Y:S02]  /*53b0*/  @!UP3 UIADD3 UR6, UPT, UPT, UR8, -UR6, URZ ;  /* 0x800000060806b290 */ /* 0x000fe4000fffe0ff */
[----:B------:R-:W-:Y:S02]  /*53c0*/  @!UP3 UIMAD UR15, UR4, UR5, UR15 ;  /* 0x00000005040fb2a4 */ /* 0x000fe4000f8e020f */
[----:B------:R-:W-:Y:S01]  /*53d0*/  @!UP3 UIMAD UR14, UR6, UR10, UR14 ;  /* 0x0000000a060eb2a4 */ /* 0x000fe2000f8e020e */
[----:B------:R-:W-:Y:S11]  /*53e0*/  BRA.U UP4, `(.L_x_83) ;  /* 0x0000000104107547 */ /* 0x000ff6000b800000 */
[----:B------:R-:W-:Y:S04]  /*53f0*/  MOV R3, UR49 ;  /* 0x0000003100037c02 */ /* 0x000fe80008000f00 */
[----:B------:R-:W-:Y:S04]  /*5400*/  SHF.L.U32 R12, R3, 0x1f, RZ ;  /* 0x0000001f030c7819 */ /* 0x000fe800000006ff */
[----:B------:R-:W1:Y:S02]  /*5410*/  SYNCS.PHASECHK.TRANS64.TRYWAIT P1, [UR25+0x1a8], R12 ;  /* 0x0001a80cff0075a7 */ /* 0x000e640008021119 */
[----:B-1----:R-:W-:Y:S05]  /*5420*/  @!P1 BRA `(.L_x_84) ;  /* 0x0000005400b09947 */ /* 0x002fea0003800000 */
.L_x_83:
[----:B------:R-:W-:Y:S01]  /*5430*/  UISETP.NE.AND UP4, UPT, UR27, URZ, UPT ;  /* 0x000000ff1b00728c */ /* 0x000fe2000bf85270 */
[----:B------:R-:W-:Y:S01]  /*5440*/  R2UR UR4, R0 ;  /* 0x00000000000472ca */ /* 0x000fe200000e0000 */
[----:B------:R-:W-:Y:S01]  /*5450*/  USHF.L.U32 UR19, UR30, 0x7, URZ ;  /* 0x000000071e137899 */ /* 0x000fe200080006ff */
[----:B------:R-:W-:Y:S05]  /*5460*/  IMAD.U32 R0, RZ, RZ, UR29 ;  /* 0x0000001dff007e24 */ /* 0x000fea000f8e00ff */
[----:B------:R-:W-:Y:S04]  /*5470*/  IABS R9, R0 ;  /* 0x0000000000097213 */ /* 0x000fe80000000000 */
[----:B------:R-:W2:Y:S02]  /*5480*/  I2F.RP R16, R9 ;  /* 0x0000000900107306 */ /* 0x000ea40000209400 */
[----:B------:R-:W-:Y:S07]  /*5490*/  UIMAD.WIDE.U32 UR6, UR35, UR4, URZ ;  /* 0x00000004230672a5 */ /* 0x000fee000f8e00ff */
[----:B------:R-:W-:Y:S02]  /*54a0*/  UMOV UR20, UR7 ;  /* 0x0000000700147c82 */ /* 0x000fe40008000000 */
[----:B------:R-:W-:Y:S04]  /*54b0*/  UIMAD UR4, UR20, UR46, UR4 ;  /* 0x0000002e140472a4 */ /* 0x000fe8000f8e0204 */
[----:B------:R-:W-:Y:S01]  /*54c0*/  UISETP.GT.U32.AND UP0, UPT, UR28, UR4, UPT ;  /* 0x000000041c00728c */ /* 0x000fe2000bf04070 */
[----:B--2---:R-:W2:Y:S10]  /*54d0*/  MUFU.RCP R0, R16 ;  /* 0x0000001000007308 */ /* 0x004eb40000001000 */
[----:B------:R-:W-:Y:S02]  /*54e0*/  @!UP0 UIADD3 UR4, UPT, UPT, UR4, -UR28, URZ ;  /* 0x8000001c04048290 */ /* 0x000fe4000fffe0ff */
[----:B------:R-:W-:Y:S02]  /*54f0*/  @!UP0 UIADD3 UR20, UPT, UPT, UR20, 0x1, URZ ;  /* 0x0000000114148890 */ /* 0x000fe4000fffe0ff */
[----:B------:R-:W-:Y:S02]  /*5500*/  UISETP.GE.U32.AND UP0, UPT, UR4, UR28, UPT ;  /* 0x0000001c0400728c */ /* 0x000fe4000bf06070 */
[----:B------:R-:W-:Y:S01]  /*5510*/  ULOP3.LUT UR4, UR26, UR27, URZ, 0x3c, !UPT ;  /* 0x0000001b1a047292 */ /* 0x000fe2000f8e3cff */
[----:B--2---:R-:W-:Y:S04]  /*5520*/  VIADD R11, R0, 0xffffffe ;  /* 0x0ffffffe000b7836 */ /* 0x004fe80000000000 */
[----:B------:R-:W1:Y:S04]  /*5530*/  F2I.FTZ.U32.TRUNC.NTZ R13, R11 ;  /* 0x0000000b000d7305 */ /* 0x000e68000021f000 */
[----:B------:R-:W-:Y:S02]  /*5540*/  @UP0 UIADD3 UR20, UPT, UPT, UR20, 0x1, URZ ;  /* 0x0000000114140890 */ /* 0x000fe4000fffe0ff */
[----:B------:R-:W-:Y:S01]  /*5550*/  UISETP.GE.AND UP0, UPT, UR4, URZ, UPT ;  /* 0x000000ff0400728c */ /* 0x000fe2000bf06270 */
[--C-:B-1----:R-:W-:Y:S10]  /*5560*/  IMAD.MOV R12, RZ, RZ, -R13.reuse ;  /* 0x000000ffff0c7224 */ /* 0x102ff400078e0a0d */
[----:B------:R-:W-:Y:S02]  /*5570*/  @!UP0 UIADD3 UR20, UPT, UPT, -UR20, URZ, URZ ;  /* 0x000000ff14148290 */ /* 0x000fe4000fffe1ff */
[----:B------:R-:W-:Y:S01]  /*5580*/  @!UP4 ULOP3.LUT UR20, URZ, UR27, URZ, 0x33, !UPT ;  /* 0x0000001bff14c292 */ /* 0x000fe2000f8e33ff */
[----:B------:R-:W-:Y:S01]  /*5590*/  IMAD R3, R12, R9, RZ ;  /* 0x000000090c037224 */ /* 0x000fe200078e02ff */
[----:B------:R-:W-:Y:S01]  /*55a0*/  UISETP.NE.AND UP4, UPT, UR29, URZ, UPT ;  /* 0x000000ff1d00728c */ /* 0x000fe2000bf85270 */
[----:B------:R-:W-:Y:S01]  /*55b0*/  IMAD.MOV.U32 R12, RZ, RZ, RZ ;  /* 0x000000ffff0c7224 */ /* 0x000fe200078e00ff */
[----:B------:R-:W-:Y:S02]  /*55c0*/  ULOP3.LUT UR4, UR20, UR29, URZ, 0x3c, !UPT ;  /* 0x0000001d14047292 */ /* 0x000fe4000f8e3cff */
[----:B------:R-:W-:Y:S01]  /*55d0*/  MOV R0, UR20 ;  /* 0x0000001400007c02 */ /* 0x000fe20008000f00 */
[----:B------:R-:W-:Y:S01]  /*55e0*/  IMAD.HI.U32 R13, R13, R3, R12 ;  /* 0x000000030d0d7227 */ /* 0x000fe200078e000c */
[----:B------:R-:W-:Y:S02]  /*55f0*/  UISETP.GE.AND UP0, UPT, UR4, URZ, UPT ;  /* 0x000000ff0400728c */ /* 0x000fe4000bf06270 */
[----:B------:R-:W-:Y:S01]  /*5600*/  IABS R0, R0 ;  /* 0x0000000000007213 */ /* 0x000fe20000000000 */
[----:B------:R-:W-:Y:S04]  /*5610*/  UIADD3 UR4, UPT, UPT, -UR20, URZ, URZ ;  /* 0x000000ff14047290 */ /* 0x000fe8000fffe1ff */
[----:B------:R-:W-:Y:S01]  /*5620*/  IMAD.HI.U32 R13, R13, R0, RZ ;  /* 0x000000000d0d7227 */ /* 0x000fe200078e00ff */
[----:B------:R-:W-:Y:S03]  /*5630*/  UIMAD UR4, UR27, UR4, UR26 ;  /* 0x000000041b0472a4 */ /* 0x000fe6000f8e021a */
[----:B------:R-:W-:Y:S01]  /*5640*/  IMAD.MOV R3, RZ, RZ, -R13 ;  /* 0x000000ffff037224 */ /* 0x000fe200078e0a0d */
[----:B------:R-:W-:Y:S03]  /*5650*/  USHF.L.U32 UR18, UR4, 0x7, URZ ;  /* 0x0000000704127899 */ /* 0x000fe600080006ff */
[C---:B------:R-:W-:Y:S05]  /*5660*/  IMAD R0, R9.reuse, R3, R0 ;  /* 0x0000000309007224 */ /* 0x040fea00078e0200 */
[----:B------:R-:W-:Y:S11]  /*5670*/  ISETP.GT.U32.AND P1, PT, R9, R0, PT ;  /* 0x000000000900720c */ /* 0x000ff60003f24070 */
[----:B------:R-:W-:Y:S02]  /*5680*/  @!UPT UIADD3 URZ, UPT, UPT, URZ, URZ, URZ ;  /* 0x000000fffffff290 */ /* 0x000fe4000fffe0ff */
[-C--:B------:R-:W-:Y:S01]  /*5690*/  @!P1 IADD3 R0, PT, PT, R0, -R9.reuse, RZ ;  /* 0x8000000900009210 */ /* 0x080fe20007ffe0ff */
[----:B------:R-:W-:Y:S01]  /*56a0*/  @!P1 VIADD R13, R13, 0x1 ;  /* 0x000000010d0d9836 */ /* 0x000fe20000000000 */
[----:B------:R-:W-:Y:S02]  /*56b0*/  ISETP.NE.U32.AND P1, PT, RZ, UR32, PT ;  /* 0x00000020ff007c0c */ /* 0x000fe4000bf25070 */
[----:B------:R-:W-:Y:S02]  /*56c0*/  ISETP.GE.U32.AND P2, PT, R0, R9, PT ;  /* 0x000000090000720c */ /* 0x000fe40003f46070 */
[----:B------:R-:W-:Y:S02]  /*56d0*/  ISETP.NE.AND.EX P1, PT, RZ, UR33, PT, P1 ;  /* 0x00000021ff007c0c */ /* 0x000fe4000bf25310 */
[----:B------:R-:W-:Y:S09]  /*56e0*/  SHF.L.U32 R9, R10, 0x1f, RZ ;  /* 0x0000001f0a097819 */ /* 0x000ff200000006ff */
[----:B------:R-:W-:Y:S04]  /*56f0*/  @P2 IADD3 R13, PT, PT, R13, 0x1, RZ ;  /* 0x000000010d0d2810 */ /* 0x000fe80007ffe0ff */
[----:B------:R-:W-:Y:S11]  /*5700*/  R2UR UR21, R13 ;  /* 0x000000000d1572ca */ /* 0x000ff600000e0000 */
[----:B------:R-:W-:Y:S02]  /*5710*/  @!UPT UIADD3 URZ, UPT, UPT, URZ, URZ, URZ ;  /* 0x000000fffffff290 */ /* 0x000fe4000fffe0ff */
[----:B------:R-:W-:Y:S02]  /*5720*/  @!UP0 UIADD3 UR21, UPT, UPT, -UR21, URZ, URZ ;  /* 0x000000ff15158290 */ /* 0x000fe4000fffe1ff */
[----:B------:R-:W-:Y:S04]  /*5730*/  @!UP4 ULOP3.LUT UR21, URZ, UR29, URZ, 0x33, !UPT ;  /* 0x0000001dff15c292 */ /* 0x000fe8000f8e33ff */
[----:B------:R-:W-:Y:S04]  /*5740*/  UIADD3 UR5, UPT, UPT, -UR21, URZ, URZ ;  /* 0x000000ff15057290 */ /* 0x000fe8000fffe1ff */
[----:B------:R-:W-:Y:S01]  /*5750*/  UIMAD UR20, UR29, UR5, UR20 ;  /* 0x000000051d1472a4 */ /* 0x000fe2000f8e0214 */
[----:B------:R-:W-:Y:S11]  /*5760*/  BRA.U !UP6, `(.L_x_85) ;  /* 0x000000010e387547 */ /* 0x000ff6000b800000 */
[----:B------:R-:W-:Y:S01]  /*5770*/  UPLOP3.LUT UP1, UPT, UPT, UPT, UP5, 0x80, 0x8 ;  /* 0x000000000008789c */ /* 0x000fe20003f2f050 */
[----:B------:R-:W-:Y:S01]  /*5780*/  HFMA2 R0, -RZ, RZ, 0, 5.9604644775390625e-08 ;  /* 0x00000001ff007431 */ /* 0x000fe200000001ff */
[----:B------:R-:W1:Y:S01]  /*5790*/  LDCU.64 UR8, c[0x0][0x358] ;  /* 0x00006b00ff0877ac */ /* 0x000e620008000a00 */
[----:B------:R-:W-:Y:S03]  /*57a0*/  IMAD.MOV.U32 R169, RZ, RZ, 0x1 ;  /* 0x00000001ffa97424 */ /* 0x000fe600078e00ff */
[----:B------:R-:W-:Y:S05]  /*57b0*/  PLOP3.LUT P2, PT, PT, PT, UP1, 0x80, 0x8 ;  /* 0x000000000008781c */ /* 0x000fea0003f4f018 */
[----:B------:R-:W2:Y:S01]  /*57c0*/  @UP1 LDCU.64 UR4, c[0x0][0x888] ;  /* 0x00011100ff0417ac */ /* 0x000ea20008000a00 */
[----:B------:R-:W-:Y:S07]  /*57d0*/  @UP1 UIMAD UR6, UR50, UR32, URZ ;  /* 0x00000020320612a4 */ /* 0x000fee000f8e02ff */
[----:B------:R-:W-:Y:S01]  /*57e0*/  @!P2 PRMT R169, R0, 0x7610, R169 ;  /* 0x0000761000a9a816 */ /* 0x000fe200000000a9 */
[----:B--2---:R-:W-:Y:S06]  /*57f0*/  @UP1 UIMAD.WIDE UR4, UR6, 0x4, UR4 ;  /* 0x00000004060418a5 */ /* 0x004fec000f8e0204 */
[----:B------:R-:W-:Y:S01]  /*5800*/  IMAD.U32 R12, RZ, RZ, UR4 ;  /* 0x00000004ff0c7e24 */ /* 0x000fe2000f8e00ff */
[----:B------:R-:W-:Y:S04]  /*5810*/  MOV R13, UR5 ;  /* 0x00000005000d7c02 */ /* 0x000fe80008000f00 */
[----:B------:R-:W2:Y:S01]  /*5820*/  @!UP1 LDCU UR4, c[0x0][0x880] ;  /* 0x00011000ff0497ac */ /* 0x000ea20008000800 */
[----:B-1---5:R1:W5:Y:S02]  /*5830*/  @P2 LDG.E R73, desc[UR8][R12.64] ;  /* 0x000000080c492981 */ /* 0x022364000c1e1900 */
[----:B-12---:R-:W-:Y:S07]  /*5840*/  @!P2 IMAD.U32 R73, RZ, RZ, UR4 ;  /* 0x00000004ff49ae24 */ /* 0x006fee000f8e00ff */
.L_x_85:
[----:B-----5:R-:W-:Y:S01]  /*5850*/  @!P1 FSETP.EQ.AND P3, PT, R73, RZ, PT ;  /* 0x000000ff4900920b */ /* 0x020fe20003f62000 */
[----:B------:R-:W-:Y:S01]  /*5860*/  @!UPT UIADD3 URZ, UPT, UPT, URZ, URZ, URZ ;  /* 0x000000fffffff290 */ /* 0x000fe2000fffe0ff */
[----:B------:R-:W-:Y:S11]  /*5870*/  @!P1 BRA `(.L_x_86) ;  /* 0x0000000000149947 */ /* 0x000ff60003800000 */
[----:B------:R-:W-:Y:S02]  /*5880*/  LOP3.LUT P1, RZ, R169, 0xff, RZ, 0xc0, !PT ;  /* 0x000000ffa9ff7812 */ /* 0x000fe4000782c0ff */
[----:B------:R-:W-:Y:S04]  /*5890*/  PLOP3.LUT P3, PT, PT, PT, UP1, 0x80, 0x8 ;  /* 0x000000000008781c */ /* 0x000fe80003f6f018 */
[----:B------:R-:W-:Y:S07]  /*58a0*/  PLOP3.LUT P3, PT, P3, PT, PT, 0x8, 0x80 ;  /* 0x000000000080781c */ /* 0x000fee0001f6e170 */
[----:B------:R-:W-:Y:S11]  /*58b0*/  @P1 FSETP.EQ.AND P3, PT, R73, RZ, PT ;  /* 0x000000ff4900120b */ /* 0x000ff60003f62000 */
[----:B------:R-:W-:Y:S02]  /*58c0*/  @!UPT UIADD3 URZ, UPT, UPT, URZ, URZ, URZ ;  /* 0x000000fffffff290 */ /* 0x000fe4000fffe0ff */
.L_x_86:
[----:B------:R-:W1:Y:S01]  /*58d0*/  SYNCS.PHASECHK.TRANS64.TRYWAIT P1, [UR25+0x190], R9 ;  /* 0x00019009ff0075a7 */ /* 0x000e620008021119 */
[----:B------:R-:W-:Y:S04]  /*58e0*/  ELECT P2, URZ, PT ;  /* 0x0000000000ff782f */ /* 0x000fe80003840000 */
[----:B------:R-:W-:Y:S01]  /*58f0*/  PLOP3.LUT P2, PT, P3, P2, PT, 0xf2, 0x2f ;  /* 0x00000000002f781c */ /* 0x000fe20001f45e72 */
[----:B------:R-:W-:Y:S01]  /*5900*/  @!UPT UIADD3 URZ, UPT, UPT, URZ, URZ, URZ ;  /* 0x000000fffffff290 */ /* 0x000fe2000fffe0ff */
[----:B-1----:R-:W-:Y:S11]  /*5910*/  @!P1 BRA `(.L_x_87) ;  /* 0x00000050008c9947 */ /* 0x002ff60003800000 */
.L_x_186:
[----:B------:R-:W-:Y:S01]  /*5920*/  @!P2 IADD3 R3, P1, PT, R14, 0x580, RZ ;  /* 0x000005800e03a810 */ /* 0x000fe20007f3e0ff */
[----:B------:R-:W-:Y:S01]  /*5930*/  VOTEU.ALL UP0, P2 ;  /* 0x0000000000ff7886 */ /* 0x000fe20001000000 */
[----:B------:R-:W-:Y:S01]  /*5940*/  UMOV UR6, 0x0 ;  /* 0x0000000000067882 */ /* 0x000fe20000000000 */
[----:B------:R-:W-:Y:S01]  /*5950*/  UMOV UR7, 0x10000000 ;  /* 0x1000000000077882 */ /* 0x000fe20000000000 */
[----:B------:R-:W-:Y:S01]  /*5960*/  @!P2 R2UR UR5, R3 ;  /* 0x000000000305a2ca */ /* 0x000fe200000e0000 */
[----:B-1----:R-:W-:Y:S01]  /*5970*/  @!P2 IMAD.X R0, RZ, RZ, R15, P1 ;  /* 0x000000ffff00a224 */ /* 0x002fe200008e060f */
[----:B------:R-:W-:Y:S01]  /*5980*/  @!UP0 UIADD3 UR16, UPT, UPT, UR25, 0x400, URZ ;  /* 0x0000040019108890 */ /* 0x000fe2000fffe0ff */
[----:B------:R-:W-:Y:S01]  /*5990*/  @P0 SHF.R.U32.HI R4, RZ, 0x10, R5 ;  /* 0x00000010ff040819 */ /* 0x000fe20000011605 */
[----:B------:R-:W-:Y:S02]  /*59a0*/  VOTEU.ALL UP0, P2 ;  /* 0x0000000000ff7886 */ /* 0x000fe40001000000 */
[----:B------:R-:W-:Y:S01]  /*59b0*/  @!P2 R2UR UR4, R0 ;  /* 0x000000000004a2ca */ /* 0x000fe200000e0000 */
[----:B------:R-:W-:Y:S01]  /*59c0*/  @!P2 IMAD.MOV.U32 R0, RZ, RZ, 0x2000 ;  /* 0x00002000ff00a424 */ /* 0x000fe200078e00ff */
[----:B------:R-:W-:Y:S05]  /*59d0*/  @P0 R2UR UR50, R4 ;  /* 0x00000000043202ca */ /* 0x000fea00000e0000 */
[----:B------:R-:W-:Y:S06]  /*59e0*/  IMAD.U32 R12, RZ, RZ, UR5 ;  /* 0x00000005ff0c7e24 */ /* 0x000fec000f8e00ff */
[----:B------:R-:W-:Y:S01]  /*59f0*/  IMAD.U32 R13, RZ, RZ, UR4 ;  /* 0x00000004ff0d7e24 */ /* 0x000fe2000f8e00ff */
[----:B------:R-:W-:Y:S04]  /*5a00*/  @!P2 R2UR UR4, R12 ;  /* 0x000000000c04a2ca */ /* 0x000fe800000e0000 */
[----:B------:R-:W-:Y:S11]  /*5a10*/  @!P2 R2UR UR5, R13 ;  /* 0x000000000d05a2ca */ /* 0x000ff600000e0000 */
[----:B------:R-:W-:Y:S02]  /*5a20*/  @!UPT UIADD3 URZ, UPT, UPT, URZ, URZ, URZ ;  /* 0x000000fffffff290 */ /* 0x000fe4000fffe0ff */
[----:B------:R1:W-:Y:S01]  /*5a30*/  @!UP0 UTMALDG.4D [UR16], [UR4], desc[UR6] ;  /* 0x00000610040085b4 */ /* 0x0003e20008019000 */
[----:B------:R1:W-:Y:S01]  /*5a40*/  @!P2 SYNCS.ARRIVE.TRANS64.RED.A0TR RZ, [UR25+0x180], R0 ;  /* 0x00018000ffffa9a7 */ /* 0x0003e20008300419 */
[----:B------:R-:W-:Y:S01]  /*5a50*/  SYNCS.ARRIVE.TRANS64.RED.A1T0 RZ, [UR48], RZ ;  /* 0x000000ffffff79a7 */ /* 0x000fe20008100430 */
[----:B------:R-:W2:Y:S02]  /*5a60*/  SYNCS.PHASECHK.TRANS64.TRYWAIT P1, [UR25+0x198], R9 ;  /* 0x00019809ff0075a7 */ /* 0x000ea40008021119 */
[----:B-12---:R-:W-:Y:S05]  /*5a70*/  @!P1 BRA `(.L_x_88) ;  /* 0x00000050004c9947 */ /* 0x006fea0003800000 */
.L_x_188:
[----:B------:R-:W-:Y:S01]  /*5a80*/  @!P2 IADD3 R3, P0, PT, R14, 0x580, RZ ;  /* 0x000005800e03a810 */ /* 0x000fe20007f1e0ff */
[----:B------:R-:W-:Y:S01]  /*5a90*/  VOTEU.ALL UP0, P2 ;  /* 0x0000000000ff7886 */ /* 0x000fe20001000000 */
[----:B------:R-:W-:Y:S01]  /*5aa0*/  UMOV UR6, 0x0 ;  /* 0x0000000000067882 */ /* 0x000fe20000000000 */
[----:B------:R-:W-:Y:S01]  /*5ab0*/  UMOV UR7, 0x10000000 ;  /* 0x1000000000077882 */ /* 0x000fe20000000000 */
[----:B------:R-:W-:Y:S01]  /*5ac0*/  @!P2 R2UR UR5, R3 ;  /* 0x000000000305a2ca */ /* 0x000fe200000e0000 */
[----:B-1----:R-:W-:Y:S01]  /*5ad0*/  @!P2 IMAD.X R0, RZ, RZ, R15, P0 ;  /* 0x000000ffff00a224 */ /* 0x002fe200000e060f */
[----:B------:R-:W-:Y:S01]  /*5ae0*/  @!UP0 UIADD3 UR10, UPT, UPT, UR18, 0x40, URZ ;  /* 0x00000040120a8890 */ /* 0x000fe2000fffe0ff */
[----:B------:R-:W-:Y:S01]  /*5af0*/  LOP3.LUT R10, R10, 0x1, RZ, 0x3c, !PT ;  /* 0x000000010a0a7812 */ /* 0x000fe200078e3cff */
[----:B------:R-:W-:Y:S01]  /*5b00*/  @!UP0 UIADD3 UR8, UPT, UPT, UR25, 0x2400, URZ ;  /* 0x0000240019088890 */ /* 0x000fe2000fffe0ff */
[----:B------:R-:W-:Y:S01]  /*5b10*/  LOP3.LUT R8, R8, 0x1, RZ, 0x3c, !PT ;  /* 0x0000000108087812 */ /* 0x000fe200078e3cff */
[----:B------:R-:W-:Y:S01]  /*5b20*/  @!UP0 UIADD3 UR9, UPT, UPT, UR25, 0x188, URZ ;  /* 0x0000018819098890 */ /* 0x000fe2000fffe0ff */
[----:B------:R-:W-:Y:S01]  /*5b30*/  @!P2 R2UR UR4, R0 ;  /* 0x000000000004a2ca */ /* 0x000fe200000e0000 */
[----:B------:R-:W-:Y:S01]  /*5b40*/  VOTEU.ALL UP0, P2 ;  /* 0x0000000000ff7886 */ /* 0x000fe20001000000 */
[----:B------:R-:W-:Y:S01]  /*5b50*/  UMOV UR11, UR19 ;  /* 0x00000013000b7c82 */ /* 0x000fe20008000000 */
[----:B------:R-:W-:Y:S01]  /*5b60*/  UMOV UR12, UR20 ;  /* 0x00000014000c7c82 */ /* 0x000fe20008000000 */
[----:B------:R-:W-:Y:S01]  /*5b70*/  UMOV UR13, UR21 ;  /* 0x00000015000d7c82 */ /* 0x000fe20008000000 */
[----:B------:R-:W-:Y:S01]  /*5b80*/  UIADD3 UR26, UPT, UPT, UR14, UR44, URZ ;  /* 0x0000002c0e1a7290 */ /* 0x000fe2000fffe0ff */
[----:B------:R-:W-:Y:S01]  /*5b90*/  IMAD.U32 R4, RZ, RZ, UR5 ;  /* 0x00000005ff047e24 */ /* 0x000fe2000f8e00ff */
[----:B------:R-:W-:Y:S02]  /*5ba0*/  UIADD3 UR30, UPT, UPT, UR15, UR38, URZ ;  /* 0x000000260f1e7290 */ /* 0x000fe4000fffe0ff */
[----:B------:R-:W-:Y:S04]  /*5bb0*/  UPLOP3.LUT UP4, UPT, UPT, UPT, UPT, 0x80, 0x8 ;  /* 0x000000000008789c */ /* 0x000fe80003f8f070 */
[----:B------:R-:W-:Y:S01]  /*5bc0*/  IMAD.U32 R5, RZ, RZ, UR4 ;  /* 0x00000004ff057e24 */ /* 0x000fe2000f8e00ff */
[----:B------:R-:W-:Y:S04]  /*5bd0*/  @!P2 R2UR UR4, R4 ;  /* 0x000000000404a2ca */ /* 0x000fe800000e0000 */
[----:B------:R-:W-:Y:S11]  /*5be0*/  @!P2 R2UR UR5, R5 ;  /* 0x000000000505a2ca */ /* 0x000ff600000e0000 */
[----:B------:R-:W-:Y:S02]  /*5bf0*/  @!UPT UIADD3 URZ, UPT, UPT, URZ, URZ, URZ ;  /* 0x000000fffffff290 */ /* 0x000fe4000fffe0ff */
[----:B------:R1:W-:Y:S01]  /*5c00*/  @!UP0 UTMALDG.4D [UR8], [UR4], desc[UR6] ;  /* 0x00000608040085b4 */ /* 0x0003e20008019000 */
[----:B------:R1:W-:Y:S01]  /*5c10*/  @!P2 SYNCS.ARRIVE.TRANS64.RED.A0TR RZ, [UR25+0x188], R2 ;  /* 0x00018802ffffa9a7 */ /* 0x0003e20008300419 */
[----:B------:R-:W-:Y:S01]  /*5c20*/  SYNCS.ARRIVE.TRANS64.RED.A1T0 RZ, [UR47], RZ ;  /* 0x000000ffffff79a7 */ /* 0x000fe2000810042f */
[----:B------:R-:W-:Y:S05]  /*5c30*/  BRA.U UP2, `(.L_x_89) ;  /* 0xfffffff1027c7547 */ /* 0x000fea000b83ffff */
[----:B------:R-:W-:-:S04]  /*5c40*/  SHF.L.U32 R3, R10, 0x1f, RZ ;  /* 0x0000001f0a037819 */ /* 0x000fc800000006ff */
[----:B------:R-:W2:Y:S02]  /*5c50*/  SYNCS.PHASECHK.TRANS64.TRYWAIT P0, [UR25+0x190], R3 ;  /* 0x00019003ff0075a7 */ /* 0x000ea40008001119 */
[----:B--2---:R-:W-:Y:S05]  /*5c60*/  @!P0 BRA `(.L_x_90) ;  /* 0x0000004c00e88947 */ /* 0x004fea0003800000 */
.L_x_190:
[----:B--2---:R-:W-:-:S07]  /*5c70*/  MOV R0, UR25 ;  /* 0x0000001900007c02 */ /* 0x004fce0008000f00 */
.L_x_91:
[----:B--2---:R-:W-:-:S04]  /*5c80*/  SHF.L.U32 R3, R10, 0x1f, RZ ;  /* 0x0000001f0a037819 */ /* 0x004fc800000006ff */
[----:B------:R2:W3:Y:S03]  /*5c90*/  SYNCS.PHASECHK.TRANS64.TRYWAIT P0, [R0+URZ+0x198], R3 ;  /* 0x00019803000075a7 */ /* 0x0004e600080011ff */
[----:B---3--:R-:W-:Y:S05]  /*5ca0*/  @!P0 NANOSLEEP.SYNCS 0x989680 ;  /* 0x009896800000895d */ /* 0x008fea0003900000 */
[----:B------:R-:W3:Y:S02]  /*5cb0*/  @!P0 SYNCS.PHASECHK.TRANS64 P0, [R0+URZ+0x198], R3 ;  /* 0x00019803000085a7 */ /* 0x000ee400080010ff */
[----:B-1-3--:R-:W-:Y:S05]  /*5cc0*/  @P0 EXIT ;  /* 0x000000000000094d */ /* 0x00afea0003800000 */
[----:B------:R-:W-:Y:S05]  /*5cd0*/  BRA `(.L_x_91) ;  /* 0xfffffffc00e87947 */ /* 0x000fea000383ffff */
.L_x_80:
[----:B------:R-:W-:-:S06]  /*5ce0*/  UISETP.GE.AND UP0, UPT, UR18, 0x4, UPT ;  /* 0x000000041200788c */ /* 0x000fcc000bf06270 */
[----:B------:R-:W-:-:S13]  /*5cf0*/  PLOP3.LUT P0, PT, PT, PT, UP0, 0x80, 0x8 ;  /* 0x000000000008781c */ /* 0x000fda0003f0f008 */
[----:B-1----:R-:W-:Y:S05]  /*5d00*/  @!P0 EXIT ;  /* 0x000000000000894d */ /* 0x002fea0003800000 */
[----:B------:R-:W1:Y:S08]  /*5d10*/  S2UR UR4, SR_CgaCtaId ;  /* 0x00000000000479c3 */ /* 0x000e700000008800 */
[----:B------:R-:W-:Y:S01]  /*5d20*/  BAR.SYNC.DEFER_BLOCKING 0x6, 0xa0 ;  /* 0x0182800000007b1d */ /* 0x000fe20000010000 */
[C---:B------:R-:W-:Y:S01]  /*5d30*/  IMAD.SHL.U32 R4, R166.reuse, 0x40, RZ ;  /* 0x00000040a6047824 */ /* 0x040fe200078e00ff */
[----:B------:R-:W-:Y:S01]  /*5d40*/  USHF.R.S32.HI UR51, URZ, 0x1f, UR5 ;  /* 0x0000001fff337899 */ /* 0x000fe20008011405 */
[C---:B------:R-:W-:Y:S01]  /*5d50*/  IMAD.SHL.U32 R165, R166.reuse, 0x8, RZ ;  /* 0x00000008a6a57824 */ /* 0x040fe200078e00ff */
[C---:B------:R-:W-:Y:S01]  /*5d60*/  LOP3.LUT R168, R166.reuse, 0x60, RZ, 0xc0, !PT ;  /* 0x00000060a6a87812 */ /* 0x040fe200078ec0ff */
[----:B------:R-:W-:Y:S01]  /*5d70*/  IMAD.U32 R69, R166, 0x10000, RZ ;  /* 0x00010000a6457824 */ /* 0x000fe200078e00ff */
[----:B------:R-:W-:-:S02]  /*5d80*/  UMOV UR48, 0x400 ;  /* 0x0000040000307882 */ /* 0x000fc40000000000 */
[----:B------:R-:W2:Y:S01]  /*5d90*/  LDC.64 R154, c[0x0][0x8b0] ;  /* 0x00022c00ff9a7b82 */ /* 0x000ea20000000a00 */
[----:B------:R-:W-:Y:S01]  /*5da0*/  LOP3.LUT R6, R4, 0x180, RZ, 0xc0, !PT ;  /* 0x0000018004067812 */ /* 0x000fe200078ec0ff */
[----:B------:R-:W-:Y:S01]  /*5db0*/  ULEA.HI UR51, UR51, UR5, URZ, 0x7 ;  /* 0x0000000533337291 */ /* 0x000fe2000f8f38ff */
[----:B------:R-:W-:Y:S01]  /*5dc0*/  LOP3.LUT R167, R166, 0x2, RZ, 0xc0, !PT ;  /* 0x00000002a6a77812 */ /* 0x000fe200078ec0ff */
[----:B------:R-:W-:Y:S01]  /*5dd0*/  HFMA2 R161, -RZ, RZ, 0, 0 ;  /* 0x00000000ffa17431 */ /* 0x000fe200000001ff */
[----:B------:R-:W-:Y:S01]  /*5de0*/  LOP3.LUT R165, R6, 0x30, R165, 0xf8, !PT ;  /* 0x0000003006a57812 */ /* 0x000fe200078ef8a5 */
[----:B------:R-:W-:Y:S01]  /*5df0*/  IMAD.MOV.U32 R68, RZ, RZ, RZ ;  /* 0x000000ffff447224 */ /* 0x000fe200078e00ff */
[----:B------:R-:W-:Y:S01]  /*5e00*/  LOP3.LUT R166, R166, 0x4, RZ, 0xc0, !PT ;  /* 0x00000004a6a67812 */ /* 0x000fe200078ec0ff */
[----:B------:R-:W3:Y:S01]  /*5e10*/  LDC.64 R152, c[0x0][0x8a8] ;  /* 0x00022a00ff987b82 */ /* 0x000ee20000000a00 */
[----:B------:R-:W-:Y:S01]  /*5e20*/  LOP3.LUT R165, R165, 0x1e40, R4, 0xf8, !PT ;  /* 0x00001e40a5a57812 */ /* 0x000fe200078ef804 */
[----:B------:R-:W-:Y:S01]  /*5e30*/  IMAD.MOV.U32 R164, RZ, RZ, RZ ;  /* 0x000000ffffa47224 */ /* 0x000fe200078e00ff */
[----:B------:R-:W-:-:S02]  /*5e40*/  CS2R R162, SRZ ;  /* 0x0000000000a27805 */ /* 0x000fc4000001ff00 */
[----:B------:R-:W-:Y:S01]  /*5e50*/  LOP3.LUT R69, R69, 0x600000, RZ, 0xc0, !PT ;  /* 0x0060000045457812 */ /* 0x000fe200078ec0ff */
[----:B------:R-:W-:Y:S01]  /*5e60*/  IMAD.MOV R173, RZ, RZ, -R167 ;  /* 0x000000ffffad7224 */ /* 0x000fe200078e0aa7 */
[C---:B------:R-:W-:Y:S01]  /*5e70*/  IADD3 R174, PT, PT, -R166.reuse, 0x2, RZ ;  /* 0x00000002a6ae7810 */ /* 0x040fe20007ffe1ff */
[----:B------:R-:W4:Y:S01]  /*5e80*/  LDCU UR60, c[0x0][0x370] ;  /* 0x00006e00ff3c77ac */ /* 0x000f220008000800 */
[----:B------:R-:W-:Y:S01]  /*5e90*/  IADD3 R172, PT, PT, -R166, RZ, RZ ;  /* 0x000000ffa6ac7210 */ /* 0x000fe20007ffe1ff */
[----:B-1----:R-:W-:Y:S01]  /*5ea0*/  ULEA UR48, UR4, UR48, 0x18 ;  /* 0x0000003004307291 */ /* 0x002fe2000f8ec0ff */
[----:B------:R-:W1:Y:S03]  /*5eb0*/  LDCU UR45, c[0x0][0xb0c] ;  /* 0x00016180ff2d77ac */ /* 0x000e660008000800 */
[----:B------:R-:W-:Y:S02]  /*5ec0*/  UIADD3 UR4, UPT, UPT, UR48, 0x4400, URZ ;  /* 0x0000440030047890 */ /* 0x000fe4000fffe0ff */
[----:B------:R-:W-:Y:S01]  /*5ed0*/  VIADD R175, R165, UR48 ;  /* 0x00000030a5af7c36 */ /* 0x000fe20008000000 */
[----:B------:R-:W-:-:S02]  /*5ee0*/  UIADD3 UR5, UPT, UPT, UR48, 0x400, URZ ;  /* 0x0000040030057890 */ /* 0x000fc4000fffe0ff */
[----:B------:R-:W4:Y:S01]  /*5ef0*/  LDS R2, [UR48+0x200] ;  /* 0x00020030ff027984 */ /* 0x000f220008000800 */
[----:B------:R-:W1:Y:S01]  /*5f00*/  LDCU UR38, c[0x0][0xb30] ;  /* 0x00016600ff2677ac */ /* 0x000e620008000800 */
[----:B------:R-:W-:Y:S02]  /*5f10*/  VIADD R175, R175, 0x400 ;  /* 0x00000400afaf7836 */ /* 0x000fe40000000000 */
[----:B------:R-:W-:Y:S01]  /*5f20*/  IMAD.U32 R176, RZ, RZ, UR4 ;  /* 0x00000004ffb07e24 */ /* 0x000fe2000f8e00ff */
[----:B------:R-:W1:Y:S01]  /*5f30*/  LDCU.64 UR54, c[0x0][0x888] ;  /* 0x00011100ff3677ac */ /* 0x000e620008000a00 */
[----:B------:R-:W-:Y:S01]  /*5f40*/  IMAD.U32 R177, RZ, RZ, UR5 ;  /* 0x00000005ffb17e24 */ /* 0x000fe2000f8e00ff */
[----:B------:R-:W1:Y:S01]  /*5f50*/  LDCU.64 UR46, c[0x0][0xb28] ;  /* 0x00016500ff2e77ac */ /* 0x000e620008000a00 */
[----:B------:R-:W1:Y:S01]  /*5f60*/  LDCU.64 UR62, c[0x0][0x890] ;  /* 0x00011200ff3e77ac */ /* 0x000e620008000a00 */
[----:B------:R-:W1:Y:S01]  /*5f70*/  LDCU.128 UR56, c[0x0][0xb10] ;  /* 0x00016200ff3877ac */ /* 0x000e620008000c00 */
[----:B------:R-:W1:Y:S01]  /*5f80*/  LDCU UR53, c[0x0][0x374] ;  /* 0x00006e80ff3577ac */ /* 0x000e620008000800 */
[----:B------:R-:W-:Y:S01]  /*5f90*/  USHF.R.S32.HI UR51, URZ, 0x7, UR51 ;  /* 0x00000007ff337899 */ /* 0x000fe20008011433 */
[C---:B----4-:R-:W-:Y:S01]  /*5fa0*/  VIADD R3, R2.reuse, 0x80 ;  /* 0x0000008002037836 */ /* 0x050fe20000000000 */
[----:B------:R-:W-:-:S04]  /*5fb0*/  LOP3.LUT R2, R2, 0xffff, RZ, 0xc0, !PT ;  /* 0x0000ffff02027812 */ /* 0x000fc800078ec0ff */
[----:B------:R-:W-:-:S05]  /*5fc0*/  LOP3.LUT R3, R3, 0xffff, RZ, 0xc0, !PT ;  /* 0x0000ffff03037812 */ /* 0x000fca00078ec0ff */
[----:B-123--:R4:W-:Y:S02]  /*5fd0*/  STL.64 [R1], R2 ;  /* 0x0000000201007387 */ /* 0x00e9e40000100a00 */
.L_x_118:
[----:B----4-:R-:W-:Y:S04]  /*5fe0*/  SHF.L.U32 R3, R163, 0x1f, RZ ;  /* 0x0000001fa3037819 */ /* 0x010fe800000006ff */
[----:B-1----:R-:W1:Y:S02]  /*5ff0*/  SYNCS.PHASECHK.TRANS64.TRYWAIT P0, [UR48+0x1b0], R3 ;  /* 0x0001b003ff0075a7 */ /* 0x002e640008001130 */
[----:B-1----:R-:W-:Y:S05]  /*6000*/  @!P0 BRA `(.L_x_92) ;  /* 0x0000004c00188947 */ /* 0x002fea0003800000 */
.L_x_192:
[----:B------:R-:W2:Y:S01]  /*6010*/  LDS.128 R4, [UR48+0x1f0] ;  /* 0x0001f030ff047984 */ /* 0x000ea20008000c00 */
[----:B------:R-:W-:Y:S01]  /*6020*/  UIADD3 UR4, UPT, UPT, UR48, 0x1b8, URZ ;  /* 0x000001b830047890 */ /* 0x000fe2000fffe0ff */
[----:B------:R-:W-:Y:S01]  /*6030*/  IMAD R2, R68, 0x4, R1 ;  /* 0x0000000444027824 */ /* 0x000fe200078e0201 */
[----:B------:R-:W-:Y:S02]  /*6040*/  UISETP.GE.AND UP0, UPT, UR39, 0x1, UPT ;  /* 0x000000012700788c */ /* 0x000fe4000bf06270 */
[----:B------:R-:W-:Y:S01]  /*6050*/  UPRMT UR4, URZ, 0x654, UR4 ;  /* 0x00000654ff047896 */ /* 0x000fe20008000004 */
[----:B------:R-:W-:Y:S01]  /*6060*/  @!PT LDS RZ, [RZ] ;  /* 0x00000000fffff984 */ /* 0x000fe20000000800 */
[----:B------:R-:W-:Y:S01]  /*6070*/  @!PT LDS RZ, [RZ] ;  /* 0x00000000fffff984 */ /* 0x000fe20000000800 */
[----:B------:R-:W-:Y:S01]  /*6080*/  @!PT LDS RZ, [RZ] ;  /* 0x00000000fffff984 */ /* 0x000fe20000000800 */
[----:B------:R-:W-:Y:S01]  /*6090*/  @!PT LDS RZ, [RZ] ;  /* 0x00000000fffff984 */ /* 0x000fe20000000800 */
[----:B------:R3:W-:Y:S06]  /*60a0*/  MEMBAR.ALL.CTA ;  /* 0x0000000000007992 */ /* 0x0007ec0000008000 */
[----:B---3--:R-:W3:Y:S02]  /*60b0*/  FENCE.VIEW.ASYNC.S ;  /* 0x00000000000073c6 */ /* 0x008ee40000000000 */
[----:B---3--:R-:W-:Y:S06]  /*60c0*/  SYNCS.ARRIVE.TRANS64.RED.A1T0 RZ, [UR4], RZ ;  /* 0x000000ffffff79a7 */ /* 0x008fec0008100404 */
[----:B------:R-:W5:Y:S01]  /*60d0*/  LDL R2, [R2] ;  /* 0x0000000002027983 */ /* 0x000f620000100800 */
[----:B--2---:R-:W-:Y:S11]  /*60e0*/  LOP3.LUT P0, RZ, R6, 0x1, RZ, 0xc0, !PT ;  /* 0x0000000106ff7812 */ /* 0x004ff6000780c0ff */
[----:B------:R-:W-:Y:S02]  /*60f0*/  @!UPT UIADD3 URZ, UPT, UPT, URZ, URZ, URZ ;  /* 0x000000fffffff290 */ /* 0x000fe4000fffe0ff */
[----:B------:R-:W-:Y:S01]  /*6100*/  VOTEU.ANY UP1, P0 ;  /* 0x0000000000ff7886 */ /* 0x000fe20000020100 */
[----:B------:R-:W-:Y:S01]  /*6110*/  PLOP3.LUT P0, PT, PT, PT, UP1, 0x80, 0x8 ;  /* 0x000000000008781c */ /* 0x000fe20003f0f018 */
[----:B------:R-:W-:Y:S11]  /*6120*/  UP2UR UR52, UPR, URZ, 0x2 ;  /* 0x00000002ff347883 */ /* 0x000ff60008000000 */
[----:B------:R-:W-:Y:S01]  /*6130*/  @!UPT UIADD3 URZ, UPT, UPT, URZ, URZ, URZ ;  /* 0x000000fffffff290 */ /* 0x000fe2000fffe0ff */
[----:B-1----:R-:W-:Y:S02]  /*6140*/  @P0 MOV R3, R4 ;  /* 0x0000000400030202 */ /* 0x002fe40000000f00 */
[----:B------:R-:W-:Y:S02]  /*6150*/  @P0 LOP3.LUT R0, R5, 0xffff, RZ, 0xc0, !PT ;  /* 0x0000ffff05000812 */ /* 0x000fe400078ec0ff */
[----:B------:R-:W-:Y:S02]  /*6160*/  @P0 R2UR UR5, R3 ;  /* 0x00000000030502ca */ /* 0x000fe400000e0000 */
[----:B------:R-:W-:Y:S01]  /*6170*/  @P0 R2UR UR4, R0 ;  /* 0x00000000000402ca */ /* 0x000fe200000e0000 */
[----:B------:R-:W-:Y:S05]  /*6180*/  IMAD.U32 R0, RZ, RZ, UR51 ;  /* 0x00000033ff007e24 */ /* 0x000fea000f8e00ff */
[----:B------:R-:W-:Y:S05]  /*6190*/  IABS R3, R0 ;  /* 0x0000000000037213 */ /* 0x000fea0000000000 */
[----:B------:R-:W-:Y:S02]  /*61a0*/  @UP1 UMOV UR37, UR5 ;  /* 0x0000000500251c82 */ /* 0x000fe40008000000 */
[----:B------:R-:W-:Y:S01]  /*61b0*/  @UP1 UMOV UR36, UR4 ;  /* 0x0000000400241c82 */ /* 0x000fe20008000000 */
[----:B------:R-:W-:Y:S05]  /*61c0*/  BRA.U !UP0, `(.L_x_93) ;  /* 0x0000000108cc7547 */ /* 0x000fea000b800000 */
[----:B------:R-:W1:Y:S01]  /*61d0*/  LDCU UR9, c[0x0][0xb20] ;  /* 0x00016400ff0977ac */ /* 0x000e620008000800 */
[----:B------:R-:W-:Y:S02]  /*61e0*/  UIMAD.WIDE.U32 UR4, UR53, UR59, URZ ;  /* 0x0000003b350472a5 */ /* 0x000fe4000f8e00ff */
[----:B------:R-:W-:Y:S02]  /*61f0*/  UIMAD.WIDE.U32 UR6, UR60, UR56, URZ ;  /* 0x000000383c0672a5 */ /* 0x000fe4000f8e00ff */
[----:B------:R-:W-:Y:S02]  /*6200*/  UIMAD.WIDE.U32 UR10, UR36, UR59, URZ ;  /* 0x0000003b240a72a5 */ /* 0x000fe4000f8e00ff */
[----:B------:R-:W-:Y:S02]  /*6210*/  UISETP.NE.AND UP0, UPT, UR58, 0x1, UPT ;  /* 0x000000013a00788c */ /* 0x000fe4000bf05270 */
[----:B------:R-:W-:Y:S02]  /*6220*/  UISETP.NE.AND UP1, UPT, UR45, 0x1, UPT ;  /* 0x000000012d00788c */ /* 0x000fe4000bf25270 */
[----:B------:R-:W-:Y:S02]  /*6230*/  UISETP.NE.AND UP2, UPT, UR39, 0x1, UPT ;  /* 0x000000012700788c */ /* 0x000fe4000bf45270 */
[----:B------:R-:W-:Y:S01]  /*6240*/  UIMAD.WIDE.U32 UR12, UR37, UR56, URZ ;  /* 0x00000038250c72a5 */ /* 0x000fe2000f8e00ff */
[----:B------:R-:W-:Y:S01]  /*6250*/  UMOV UR4, UR5 ;  /* 0x0000000500047c82 */ /* 0x000fe20008000000 */
[----:B------:R-:W-:Y:S01]  /*6260*/  UMOV UR6, UR11 ;  /* 0x0000000b00067c82 */ /* 0x000fe20008000000 */
[----:B-1----:R-:W-:Y:S03]  /*6270*/  USHF.R.U32.HI UR8, URZ, UR9, UR4 ;  /* 0x00000009ff087299 */ /* 0x002fe60008011604 */
[----:B------:R-:W-:Y:S02]  /*6280*/  UMOV UR4, UR7 ;  /* 0x0000000700047c82 */ /* 0x000fe40008000000 */
[----:B------:R-:W-:Y:S02]  /*6290*/  USHF.R.U32.HI UR5, URZ, UR57, UR4 ;  /* 0x00000039ff057299 */ /* 0x000fe40008011604 */
[----:B------:R-:W-:Y:S02]  /*62a0*/  USEL UR4, UR53, UR8, !UP0 ;  /* 0x0000000835047287 */ /* 0x000fe4000c000000 */
[----:B------:R-:W-:Y:S02]  /*62b0*/  USHF.R.U32.HI UR8, URZ, UR9, UR6 ;  /* 0x00000009ff087299 */ /* 0x000fe40008011606 */
[----:B------:R-:W-:Y:S02]  /*62c0*/  UIMAD.WIDE.U32 UR6, UR4, UR46, URZ ;  /* 0x0000002e040672a5 */ /* 0x000fe4000f8e00ff */
[----:B------:R-:W-:Y:S02]  /*62d0*/  USEL UR9, UR60, UR5, !UP1 ;  /* 0x000000053c097287 */ /* 0x000fe4000c800000 */
[----:B------:R-:W-:Y:S02]  /*62e0*/  USEL UR8, UR36, UR8, !UP0 ;  /* 0x0000000824087287 */ /* 0x000fe4000c000000 */
[----:B------:R-:W-:Y:S01]  /*62f0*/  UIMAD.WIDE.U32 UR10, UR9, UR46, URZ ;  /* 0x0000002e090a72a5 */ /* 0x000fe2000f8e00ff */
[----:B------:R-:W-:Y:S01]  /*6300*/  UMOV UR6, UR7 ;  /* 0x0000000700067c82 */ /* 0x000fe20008000000 */
[----:B------:R-:W-:Y:S01]  /*6310*/  UMOV UR5, UR13 ;  /* 0x0000000d00057c82 */ /* 0x000fe20008000000 */
[----:B------:R-:W-:Y:S02]  /*6320*/  @UP2 USHF.R.U32.HI UR4, URZ, UR47, UR6 ;  /* 0x0000002fff042299 */ /* 0x000fe40008011606 */
[----:B------:R-:W-:Y:S02]  /*6330*/  USHF.R.U32.HI UR5, URZ, UR57, UR5 ;  /* 0x00000039ff057299 */ /* 0x000fe40008011605 */
[----:B------:R-:W-:Y:S02]  /*6340*/  UIMAD UR4, UR39, UR4, URZ ;  /* 0x00000004270472a4 */ /* 0x000fe4000f8e02ff */
[----:B------:R-:W-:Y:S02]  /*6350*/  USEL UR5, UR37, UR5, !UP1 ;  /* 0x0000000525057287 */ /* 0x000fe4000c800000 */
[----:B------:R-:W-:Y:S01]  /*6360*/  UISETP.GE.AND UP0, UPT, UR8, UR4, UPT ;  /* 0x000000040800728c */ /* 0x000fe2000bf06270 */
[----:B------:R-:W-:Y:S01]  /*6370*/  UMOV UR6, UR11 ;  /* 0x0000000b00067c82 */ /* 0x000fe20008000000 */
[----:B------:R-:W-:Y:S02]  /*6380*/  UIMAD.WIDE.U32 UR10, UR8, UR46, URZ ;  /* 0x0000002e080a72a5 */ /* 0x000fe4000f8e00ff */
[----:B------:R-:W-:Y:S04]  /*6390*/  @UP2 USHF.R.U32.HI UR9, URZ, UR47, UR6 ;  /* 0x0000002fff092299 */ /* 0x000fe80008011606 */
[----:B------:R-:W-:Y:S01]  /*63a0*/  UIMAD UR6, UR39, UR9, URZ ;  /* 0x00000009270672a4 */ /* 0x000fe2000f8e02ff */
[----:B------:R-:W-:Y:S03]  /*63b0*/  UMOV UR4, UR11 ;  /* 0x0000000b00047c82 */ /* 0x000fe60008000000 */
[----:B------:R-:W-:Y:S02]  /*63c0*/  UISETP.GE.OR UP0, UPT, UR5, UR6, UP0 ;  /* 0x000000060500728c */ /* 0x000fe40008706670 */
[----:B------:R-:W-:Y:S02]  /*63d0*/  USHF.R.U32.HI UR4, URZ, UR47, UR4 ;  /* 0x0000002fff047299 */ /* 0x000fe40008011604 */
[----:B------:R-:W-:Y:S02]  /*63e0*/  UIMAD.WIDE.U32 UR6, UR5, UR46, URZ ;  /* 0x0000002e050672a5 */ /* 0x000fe4000f8e00ff */
[----:B------:R-:W-:Y:S02]  /*63f0*/  USEL UR11, UR8, UR4, !UP2 ;  /* 0x00000004080b7287 */ /* 0x000fe4000d000000 */
[----:B------:R-:W-:Y:S02]  /*6400*/  UIADD3 UR6, UPT, UPT, -UR5, URZ, URZ ;  /* 0x000000ff05067290 */ /* 0x000fe4000fffe1ff */
[----:B------:R-:W-:Y:S02]  /*6410*/  UIADD3 UR10, UPT, UPT, -UR11, URZ, URZ ;  /* 0x000000ff0b0a7290 */ /* 0x000fe4000fffe1ff */
[----:B------:R-:W-:Y:S02]  /*6420*/  UIMAD UR6, UR45, UR6, UR37 ;  /* 0x000000062d0672a4 */ /* 0x000fe4000f8e0225 */
[----:B------:R-:W-:Y:S01]  /*6430*/  UIMAD UR10, UR39, UR10, UR8 ;  /* 0x0000000a270a72a4 */ /* 0x000fe2000f8e0208 */
[----:B------:R-:W-:Y:S01]  /*6440*/  @!UP0 UMOV UR4, UR7 ;  /* 0x0000000700048c82 */ /* 0x000fe20008000000 */
[----:B------:R-:W-:Y:S02]  /*6450*/  UIADD3 UR7, UPT, UPT, -UR8, URZ, URZ ;  /* 0x000000ff08077290 */ /* 0x000fe4000fffe1ff */
[----:B------:R-:W-:Y:S04]  /*6460*/  @!UP0 USHF.R.U32.HI UR4, URZ, UR47, UR4 ;  /* 0x0000002fff048299 */ /* 0x000fe80008011604 */
[----:B------:R-:W-:Y:S04]  /*6470*/  @!UP0 USEL UR4, UR5, UR4, !UP2 ;  /* 0x0000000405048287 */ /* 0x000fe8000d000000 */
[----:B------:R-:W-:Y:S02]  /*6480*/  @!UP0 UIMAD UR9, UR9, UR10, UR4 ;  /* 0x0000000a090982a4 */ /* 0x000fe4000f8e0204 */
[----:B------:R-:W-:Y:S02]  /*6490*/  @!UP0 UIADD3 UR10, UPT, UPT, UR11, -UR4, URZ ;  /* 0x800000040b0a8290 */ /* 0x000fe4000fffe0ff */
[----:B------:R-:W-:Y:S02]  /*64a0*/  UIMAD UR4, UR58, UR7, UR36 ;  /* 0x000000073a0472a4 */ /* 0x000fe4000f8e0224 */
[----:B------:R-:W-:Y:S03]  /*64b0*/  @!UP0 UIMAD UR8, UR10, UR39, UR5 ;  /* 0x000000270a0882a4 */ /* 0x000fe6000f8e0205 */
[----:B------:R-:W-:Y:S02]  /*64c0*/  @!UP0 UMOV UR5, UR9 ;  /* 0x0000000900058c82 */ /* 0x000fe40008000000 */
[----:B------:R-:W-:Y:S02]  /*64d0*/  UIMAD UR37, UR5, UR45, UR6 ;  /* 0x0000002d052572a4 */ /* 0x000fe4000f8e0206 */
[----:B------:R-:W-:Y:S11]  /*64e0*/  UIMAD UR36, UR8, UR58, UR4 ;  /* 0x0000003a082472a4 */ /* 0x000ff6000f8e0204 */
[----:B------:R-:W-:Y:S01]  /*64f0*/  @!UPT UIADD3 URZ, UPT, UPT, URZ, URZ, URZ ;  /* 0x000000fffffff290 */ /* 0x000fe2000fffe0ff */
.L_x_93:
[----:B------:R-:W1:Y:S01]  /*6500*/  LDCU UR16, c[0x0][0x388] ;  /* 0x00007100ff1077ac */ /* 0x000e620008000800 */
[----:B------:R-:W-:Y:S02]  /*6510*/  R2UR UR6, R3 ;  /* 0x00000000030672ca */ /* 0x000fe400000e0000 */
[----:B------:R-:W-:Y:S01]  /*6520*/  IABS R0, R0 ;  /* 0x0000000000007213 */ /* 0x000fe20000000000 */
[----:B------:R-:W-:Y:S01]  /*6530*/  UIADD3 UR11, UPT, UPT, UR48, 0x400, URZ ;  /* 0x00000400300b7890 */ /* 0x000fe2000fffe0ff */
[----:B------:R-:W-:Y:S01]  /*6540*/  @P0 SHF.R.U32.HI R4, RZ, 0x10, R5 ;  /* 0x00000010ff040819 */ /* 0x000fe20000011605 */
[----:B------:R-:W-:Y:S02]  /*6550*/  USHF.L.U32 UR42, UR30, 0x7, URZ ;  /* 0x000000071e2a7899 */ /* 0x000fe400080006ff */
[----:B------:R-:W-:Y:S01]  /*6560*/  IMAD.MOV R0, RZ, RZ, -R0 ;  /* 0x000000ffff007224 */ /* 0x000fe200078e0a00 */
[----:B------:R-:W-:Y:S04]  /*6570*/  @P0 R2UR UR61, R4 ;  /* 0x00000000043d02ca */ /* 0x000fe800000e0000 */
[----:B------:R-:W-:Y:S01]  /*6580*/  R2UR UR9, R0 ;  /* 0x00000000000972ca */ /* 0x000fe200000e0000 */
[----:B------:R-:W2:Y:S01]  /*6590*/  I2F.RP R9, UR6 ;  /* 0x0000000600097d06 */ /* 0x000ea20008209400 */
[----:B-1----:R-:W-:Y:S09]  /*65a0*/  UISETP.NE.AND UP4, UPT, UR16, URZ, UPT ;  /* 0x000000ff1000728c */ /* 0x002ff2000bf85270 */
[----:B--2---:R-:W1:Y:S02]  /*65b0*/  MUFU.RCP R3, R9 ;  /* 0x0000000900037308 */ /* 0x004e640000001000 */
[----:B-1----:R-:W-:Y:S08]  /*65c0*/  VIADD R8, R3, 0xffffffe ;  /* 0x0ffffffe03087836 */ /* 0x002ff00000000000 */
[----:B------:R-:W1:Y:S02]  /*65d0*/  F2I.FTZ.U32.TRUNC.NTZ R3, R8 ;  /* 0x0000000800037305 */ /* 0x000e64000021f000 */
[----:B-1----:R-:W-:Y:S01]  /*65e0*/  R2UR UR5, R3 ;  /* 0x00000000030572ca */ /* 0x002fe200000e0000 */
[----:B------:R-:W-:Y:S05]  /*65f0*/  IMAD.U32 R3, RZ, RZ, UR26 ;  /* 0x0000001aff037e24 */ /* 0x000fea000f8e00ff */
[----:B------:R-:W-:Y:S04]  /*6600*/  IABS R3, R3 ;  /* 0x0000000300037213 */ /* 0x000fe80000000000 */
[----:B------:R-:W-:Y:S01]  /*6610*/  R2UR UR8, R3 ;  /* 0x00000000030872ca */ /* 0x000fe200000e0000 */
[----:B------:R-:W-:Y:S02]  /*6620*/  IMAD.U32 R3, RZ, RZ, UR16 ;  /* 0x00000010ff037e24 */ /* 0x000fe4000f8e00ff */
[----:B------:R-:W-:Y:S03]  /*6630*/  UIADD3 UR4, UPT, UPT, URZ, -UR5, URZ ;  /* 0x80000005ff047290 */ /* 0x000fe6000fffe0ff */
[----:B------:R-:W-:Y:S01]  /*6640*/  IABS R9, R3 ;  /* 0x0000000300097213 */ /* 0x000fe20000000000 */
[----:B------:R-:W-:Y:S03]  /*6650*/  UIMAD UR7, UR4, UR6, URZ ;  /* 0x00000006040772a4 */ /* 0x000fe6000f8e02ff */
[----:B------:R-:W-:Y:S01]  /*6660*/  UMOV UR4, URZ ;  /* 0x000000ff00047c82 */ /* 0x000fe20008000000 */
[----:B------:R-:W1:Y:S01]  /*6670*/  I2F.RP R0, R9 ;  /* 0x0000000900007306 */ /* 0x000e620000209400 */
[----:B------:R-:W-:Y:S07]  /*6680*/  UIMAD.WIDE.U32 UR4, UR5, UR7, UR4 ;  /* 0x00000007050472a5 */ /* 0x000fee000f8e0004 */
[----:B------:R-:W-:Y:S02]  /*6690*/  UMOV UR4, UR5 ;  /* 0x0000000500047c82 */ /* 0x000fe40008000000 */
[----:B------:R-:W-:Y:S01]  /*66a0*/  UIMAD.WIDE.U32 UR4, UR4, UR8, URZ ;  /* 0x00000008040472a5 */ /* 0x000fe2000f8e00ff */
[----:B-1----:R-:W1:Y:S06]  /*66b0*/  MUFU.RCP R0, R0 ;  /* 0x0000000000007308 */ /* 0x002e6c0000001000 */
[----:B------:R-:W-:Y:S02]  /*66c0*/  UMOV UR43, UR5 ;  /* 0x00000005002b7c82 */ /* 0x000fe40008000000 */
[----:B------:R-:W-:Y:S04]  /*66d0*/  UIMAD UR4, UR43, UR9, UR8 ;  /* 0x000000092b0472a4 */ /* 0x000fe8000f8e0208 */
[----:B------:R-:W-:Y:S01]  /*66e0*/  UISETP.GT.U32.AND UP0, UPT, UR6, UR4, UPT ;  /* 0x000000040600728c */ /* 0x000fe2000bf04070 */
[----:B-1----:R-:W-:Y:S10]  /*66f0*/  IADD3 R10, PT, PT, R0, 0xffffffe, RZ ;  /* 0x0ffffffe000a7810 */ /* 0x002ff40007ffe0ff */
[----:B------:R-:W-:Y:S02]  /*6700*/  @!UP0 UIADD3 UR4, UPT, UPT, UR4, -UR6, URZ ;  /* 0x8000000604048290 */ /* 0x000fe4000fffe0ff */
[----:B------:R-:W-:Y:S01]  /*6710*/  @!UP0 UIADD3 UR43, UPT, UPT, UR43, 0x1, URZ ;  /* 0x000000012b2b8890 */ /* 0x000fe2000fffe0ff */
[----:B------:R1:W2:Y:S01]  /*6720*/  F2I.FTZ.U32.TRUNC.NTZ R11, R10 ;  /* 0x0000000a000b7305 */ /* 0x0002a2000021f000 */
[----:B------:R-:W-:Y:S02]  /*6730*/  UISETP.GE.U32.AND UP2, UPT, UR4, UR6, UPT ;  /* 0x000000060400728c */ /* 0x000fe4000bf46070 */
[----:B------:R-:W-:Y:S02]  /*6740*/  ULOP3.LUT UR4, UR26, UR51, URZ, 0x3c, !UPT ;  /* 0x000000331a047292 */ /* 0x000fe4000f8e3cff */
[----:B------:R-:W-:Y:S02]  /*6750*/  UISETP.NE.AND UP0, UPT, UR51, URZ, UPT ;  /* 0x000000ff3300728c */ /* 0x000fe4000bf05270 */
[----:B------:R-:W-:Y:S05]  /*6760*/  UISETP.GE.AND UP1, UPT, UR4, URZ, UPT ;  /* 0x000000ff0400728c */ /* 0x000fea000bf26270 */
[----:B------:R-:W-:Y:S01]  /*6770*/  @UP2 UIADD3 UR43, UPT, UPT, UR43, 0x1, URZ ;  /* 0x000000012b2b2890 */ /* 0x000fe2000fffe0ff */
[----:B-1----:R-:W-:Y:S02]  /*6780*/  HFMA2 R10, -RZ, RZ, 0, 0 ;  /* 0x00000000ff0a7431 */ /* 0x002fe400000001ff */
[--C-:B--2---:R-:W-:Y:S03]  /*6790*/  IMAD.MOV R8, RZ, RZ, -R11.reuse ;  /* 0x000000ffff087224 */ /* 0x104fe600078e0a0b */
[----:B------:R-:W-:Y:S02]  /*67a0*/  @!UP1 UIADD3 UR43, UPT, UPT, -UR43, URZ, URZ ;  /* 0x000000ff2b2b9290 */ /* 0x000fe4000fffe1ff */
[----:B------:R-:W-:Y:S01]  /*67b0*/  @!UP0 ULOP3.LUT UR43, URZ, UR51, URZ, 0x33, !UPT ;  /* 0x00000033ff2b8292 */ /* 0x000fe2000f8e33ff */
[----:B------:R-:W-:Y:S01]  /*67c0*/  IMAD R3, R8, R9, RZ ;  /* 0x0000000908037224 */ /* 0x000fe200078e02ff */
[----:B------:R-:W-:Y:S02]  /*67d0*/  UISETP.NE.AND UP0, UPT, UR38, 0x1, UPT ;  /* 0x000000012600788c */ /* 0x000fe4000bf05270 */
[----:B------:R-:W-:Y:S01]  /*67e0*/  ULOP3.LUT UR4, UR43, UR16, URZ, 0x3c, !UPT ;  /* 0x000000102b047292 */ /* 0x000fe2000f8e3cff */
[----:B------:R-:W-:Y:S03]  /*67f0*/  IMAD.HI.U32 R11, R11, R3, R10 ;  /* 0x000000030b0b7227 */ /* 0x000fe600078e000a */
[----:B------:R-:W-:Y:S01]  /*6800*/  UISETP.GE.AND UP3, UPT, UR4, URZ, UPT ;  /* 0x000000ff0400728c */ /* 0x000fe2000bf66270 */
[----:B------:R-:W-:Y:S04]  /*6810*/  IMAD.U32 R0, RZ, RZ, UR43 ;  /* 0x0000002bff007e24 */ /* 0x000fe8000f8e00ff */
[----:B------:R-:W1:Y:S01]  /*6820*/  @!UP0 LDCU.128 UR12, c[0x0][0xb10] ;  /* 0x00016200ff0c87ac */ /* 0x000e620008000c00 */
[----:B------:R-:W-:Y:S05]  /*6830*/  IABS R0, R0 ;  /* 0x0000000000007213 */ /* 0x000fea0000000000 */
[----:B------:R-:W-:Y:S01]  /*6840*/  IMAD.HI.U32 R11, R11, R0, RZ ;  /* 0x000000000b0b7227 */ /* 0x000fe200078e00ff */
[----:B------:R-:W2:Y:S03]  /*6850*/  @!UP0 LDCU UR5, c[0x0][0xb0c] ;  /* 0x00016180ff0587ac */ /* 0x000ea60008000800 */
[----:B------:R-:W-:Y:S01]  /*6860*/  IMAD.MOV R3, RZ, RZ, -R11 ;  /* 0x000000ffff037224 */ /* 0x000fe200078e0a0b */
[----:B------:R-:W3:Y:S03]  /*6870*/  @!UP0 LDCU UR10, c[0x0][0xb20] ;  /* 0x00016400ff0a87ac */ /* 0x000ee60008000800 */
[C---:B------:R-:W-:Y:S01]  /*6880*/  IMAD R0, R9.reuse, R3, R0 ;  /* 0x0000000309007224 */ /* 0x040fe200078e0200 */
[----:B-1----:R-:W-:Y:S04]  /*6890*/  UIMAD.WIDE.U32 UR6, UR37, UR12, URZ ;  /* 0x0000000c250672a5 */ /* 0x002fe8000f8e00ff */
[----:B------:R-:W-:Y:S01]  /*68a0*/  ISETP.GT.U32.AND P1, PT, R9, R0, PT ;  /* 0x000000000900720c */ /* 0x000fe20003f24070 */
[----:B------:R-:W-:Y:S02]  /*68b0*/  UIMAD.WIDE.U32 UR8, UR36, UR15, URZ ;  /* 0x0000000f240872a5 */ /* 0x000fe4000f8e00ff */
[----:B------:R-:W-:Y:S01]  /*68c0*/  @!UP0 UISETP.NE.AND UP1, UPT, UR14, 0x1, UPT ;  /* 0x000000010e00888c */ /* 0x000fe2000bf25270 */
[----:B------:R-:W-:Y:S01]  /*68d0*/  @!UP0 UMOV UR6, UR7 ;  /* 0x0000000700068c82 */ /* 0x000fe20008000000 */
[----:B--2---:R-:W-:Y:S02]  /*68e0*/  @!UP0 UISETP.NE.AND UP2, UPT, UR5, 0x1, UPT ;  /* 0x000000010500888c */ /* 0x004fe4000bf45270 */
[----:B------:R-:W-:Y:S01]  /*68f0*/  @!UP0 USHF.R.U32.HI UR6, URZ, UR13, UR6 ;  /* 0x0000000dff068299 */ /* 0x000fe20008011606 */
[----:B------:R-:W-:Y:S02]  /*6900*/  @!UP0 UMOV UR4, UR9 ;  /* 0x0000000900048c82 */ /* 0x000fe40008000000 */
[----:B---3--:R-:W-:Y:S03]  /*6910*/  @!UP0 USHF.R.U32.HI UR4, URZ, UR10, UR4 ;  /* 0x0000000aff048299 */ /* 0x008fe60008011604 */
[----:B------:R-:W-:Y:S01]  /*6920*/  @!P1 IMAD.IADD R0, R0, 0x1, -R9 ;  /* 0x0000000100009824 */ /* 0x000fe200078e0a09 */
[----:B------:R-:W-:Y:S01]  /*6930*/  @!UP0 USEL UR7, UR37, UR6, !UP2 ;  /* 0x0000000625078287 */ /* 0x000fe2000d000000 */
[----:B------:R-:W-:Y:S01]  /*6940*/  @!P1 IADD3 R11, PT, PT, R11, 0x1, RZ ;  /* 0x000000010b0b9810 */ /* 0x000fe20007ffe0ff */
[----:B------:R-:W-:Y:S02]  /*6950*/  @!UP0 USEL UR6, UR36, UR4, !UP1 ;  /* 0x0000000424068287 */ /* 0x000fe4000c800000 */
[----:B------:R-:W-:Y:S02]  /*6960*/  ISETP.GE.U32.AND P2, PT, R0, R9, PT ;  /* 0x000000090000720c */ /* 0x000fe40003f46070 */
[----:B------:R-:W-:Y:S02]  /*6970*/  @!UP0 UIADD3 UR4, UPT, UPT, -UR7, UR6, URZ ;  /* 0x0000000607048290 */ /* 0x000fe4000fffe1ff */
[----:B------:R-:W-:Y:S02]  /*6980*/  @!UP0 UIADD3 UR6, UPT, UPT, UR7, -UR6, URZ ;  /* 0x8000000607068290 */ /* 0x000fe4000fffe0ff */
[----:B------:R-:W-:Y:S02]  /*6990*/  @!UP0 UIMAD UR37, UR4, UR5, UR37 ;  /* 0x00000005042582a4 */ /* 0x000fe4000f8e0225 */
[----:B------:R-:W-:Y:S02]  /*69a0*/  @!UP0 UIMAD UR36, UR6, UR14, UR36 ;  /* 0x0000000e062482a4 */ /* 0x000fe4000f8e0224 */
[----:B------:R-:W-:Y:S02]  /*69b0*/  ULOP3.LUT UP0, URZ, UR11, 0x1b0, URZ, 0xc0, !UPT ;  /* 0x000001b00bff7892 */ /* 0x000fe4000f80c0ff */
[----:B------:R-:W-:Y:S01]  /*69c0*/  UIADD3 UR4, UPT, UPT, -UR43, URZ, URZ ;  /* 0x000000ff2b047290 */ /* 0x000fe2000fffe1ff */
[----:B------:R-:W-:Y:S03]  /*69d0*/  @P2 VIADD R11, R11, 0x1 ;  /* 0x000000010b0b2836 */ /* 0x000fe60000000000 */
[----:B------:R-:W-:Y:S02]  /*69e0*/  UIMAD UR5, UR51, UR4, UR26 ;  /* 0x00000004330572a4 */ /* 0x000fe4000f8e021a */
[----:B------:R-:W-:Y:S02]  /*69f0*/  R2UR UR44, R11 ;  /* 0x000000000b2c72ca */ /* 0x000fe400000e0000 */
[----:B------:R-:W-:Y:S11]  /*6a00*/  USHF.L.U32 UR49, UR5, 0x7, URZ ;  /* 0x0000000705317899 */ /* 0x000ff600080006ff */
[----:B------:R-:W-:Y:S02]  /*6a10*/  @!UP3 UIADD3 UR44, UPT, UPT, -UR44, URZ, URZ ;  /* 0x000000ff2c2cb290 */ /* 0x000fe4000fffe1ff */
[----:B------:R-:W-:Y:S04]  /*6a20*/  @!UP4 ULOP3.LUT UR44, URZ, UR16, URZ, 0x33, !UPT ;  /* 0x00000010ff2cc292 */ /* 0x000fe8000f8e33ff */
[----:B------:R-:W-:Y:S04]  /*6a30*/  UIADD3 UR4, UPT, UPT, -UR44, URZ, URZ ;  /* 0x000000ff2c047290 */ /* 0x000fe8000fffe1ff */
[----:B------:R-:W-:Y:S01]  /*6a40*/  UIMAD UR43, UR16, UR4, UR43 ;  /* 0x00000004102b72a4 */ /* 0x000fe2000f8e022b */
[----:B------:R-:W-:Y:S11]  /*6a50*/  BRA.U !UP0, `(.L_x_94) ;  /* 0x0000000108407547 */ /* 0x000ff6000b800000 */
[----:B------:R-:W1:Y:S01]  /*6a60*/  LDCU.64 UR8, c[0x4][0x80] ;  /* 0x01001000ff0877ac */ /* 0x000e620008000a00 */
[----:B------:R-:W-:Y:S01]  /*6a70*/  MOV R15, 0x0 ;  /* 0x00000000000f7802 */ /* 0x000fe20000000f00 */
[----:B------:R-:W-:Y:S01]  /*6a80*/  IMAD.MOV.U32 R8, RZ, RZ, 0x70 ;  /* 0x00000070ff087424 */ /* 0x000fe200078e00ff */
[----:B------:R-:W-:Y:S01]  /*6a90*/  MOV R12, 0x1 ;  /* 0x00000001000c7802 */ /* 0x000fe20000000f00 */
[----:B------:R-:W-:Y:S01]  /*6aa0*/  IMAD.MOV.U32 R13, RZ, RZ, RZ ;  /* 0x000000ffff0d7224 */ /* 0x000fe200078e00ff */
[----:B------:R-:W2:Y:S02]  /*6ab0*/  LDCU.64 UR6, c[0x4][0x88] ;  /* 0x01001100ff0677ac */ /* 0x000ea40008000a00 */
[----:B------:R-:W3:Y:S01]  /*6ac0*/  LDC.64 R14, c[0x4][R15] ;  /* 0x010000000f0e7b82 */ /* 0x000ee20000000a00 */
[----:B------:R-:W4:Y:S01]  /*6ad0*/  LDCU.64 UR4, c[0x4][0x8] ;  /* 0x01000100ff0477ac */ /* 0x000f220008000a00 */
[----:B-1----:R-:W-:Y:S01]  /*6ae0*/  MOV R5, UR9 ;  /* 0x0000000900057c02 */ /* 0x002fe20008000f00 */
[----:B------:R-:W-:Y:S01]  /*6af0*/  IMAD.U32 R4, RZ, RZ, UR8 ;  /* 0x00000008ff047e24 */ /* 0x000fe2000f8e00ff */
[----:B--2---:R-:W-:Y:S01]  /*6b00*/  MOV R7, UR7 ;  /* 0x0000000700077c02 */ /* 0x004fe20008000f00 */
[----:B------:R-:W-:Y:S01]  /*6b10*/  IMAD.U32 R6, RZ, RZ, UR6 ;  /* 0x00000006ff067e24 */ /* 0x000fe2000f8e00ff */
[----:B----4-:R-:W-:Y:S01]  /*6b20*/  MOV R11, UR5 ;  /* 0x00000005000b7c02 */ /* 0x010fe20008000f00 */
[----:B------:R-:W-:Y:S02]  /*6b30*/  IMAD.U32 R10, RZ, RZ, UR4 ;  /* 0x00000004ff0a7e24 */ /* 0x000fe4000f8e00ff */
[----:B------:R-:W-:Y:S07]  /*6b40*/  LEPC R20, `(.L_x_94) ;  /* 0x000000001014794e */ /* 0x000fee0000000000 */
[----:B---3-5:R-:W-:Y:S05]  /*6b50*/  CALL.ABS.NOINC R14 ;  /* 0x000000000e007343 */ /* 0x028fea0003c00000 */
.L_x_94:
[----:B------:R-:W-:Y:S01]  /*6b60*/  LOP3.LUT P0, RZ, R176, 0x1b0, RZ, 0xc0, !PT ;  /* 0x000001b0b0ff7812 */ /* 0x000fe2000780c0ff */
[----:B------:R-:W-:Y:S11]  /*6b70*/  BSSY.RECONVERGENT B6, `(.L_x_95) ;  /* 0x0000013000067945 */ /* 0x000ff60003800200 */
[----:B------:R-:W-:Y:S01]  /*6b80*/  @!UPT UIADD3 URZ, UPT, UPT, URZ, URZ, URZ ;  /* 0x000000fffffff290 */ /* 0x000fe2000fffe0ff */
[----:B------:R-:W-:Y:S05]  /*6b90*/  @!P0 BRA `(.L_x_96) ;  /* 0x0000000000408947 */ /* 0x000fea0003800000 */
[----:B------:R-:W1:Y:S01]  /*6ba0*/  LDCU.64 UR8, c[0x4][0x80] ;  /* 0x01001000ff0877ac */ /* 0x000e620008000a00 */
[----:B------:R-:W-:Y:S01]  /*6bb0*/  MOV R15, 0x0 ;  /* 0x00000000000f7802 */ /* 0x000fe20000000f00 */
[----:B------:R-:W-:Y:S02]  /*6bc0*/  HFMA2 R12, -RZ, RZ, 0, 5.9604644775390625e-08 ;  /* 0x00000001ff0c7431 */ /* 0x000fe400000001ff */
[----:B------:R-:W-:Y:S02]  /*6bd0*/  IMAD.MOV.U32 R8, RZ, RZ, 0x70 ;  /* 0x00000070ff087424 */ /* 0x000fe400078e00ff */
[----:B------:R-:W-:Y:S01]  /*6be0*/  IMAD.MOV.U32 R13, RZ, RZ, RZ ;  /* 0x000000ffff0d7224 */ /* 0x000fe200078e00ff */
[----:B------:R-:W2:Y:S01]  /*6bf0*/  LDCU.64 UR6, c[0x4][0x88] ;  /* 0x01001100ff0677ac */ /* 0x000ea20008000a00 */
        /* <DEDUP_REMOVED lines=10> */
.L_x_96:
[----:B------:R-:W-:Y:S05]  /*6ca0*/  BSYNC.RECONVERGENT B6 ;  /* 0x0000000000067941 */ /* 0x000fea0003800200 */
.L_x_95:
[----:B------:R-:W-:Y:S01]  /*6cb0*/  R2UR UR4, R171 ;  /* 0x00000000ab0472ca */ /* 0x000fe200000e0000 */
[----:B------:R-:W-:Y:S01]  /*6cc0*/  UISETP.NE.U32.AND UP0, UPT, UR62, URZ, UPT ;  /* 0x000000ff3e00728c */ /* 0x000fe2000bf05070 */
[----:B------:R-:W-:Y:S02]  /*6cd0*/  ISETP.NE.U32.AND P4, PT, R154, RZ, PT ;  /* 0x000000ff9a00720c */ /* 0x000fe40003f85070 */
[----:B------:R-:W-:Y:S01]  /*6ce0*/  ISETP.NE.U32.AND P2, PT, RZ, UR54, PT ;  /* 0x00000036ff007c0c */ /* 0x000fe2000bf45070 */
[----:B------:R-:W-:Y:S01]  /*6cf0*/  UISETP.NE.AND.EX UP1, UPT, UR63, URZ, UPT, UP0 ;  /* 0x000000ff3f00728c */ /* 0x000fe2000bf25300 */
[----:B------:R-:W-:Y:S01]  /*6d00*/  ISETP.NE.AND.EX P4, PT, R155, RZ, PT, P4 ;  /* 0x000000ff9b00720c */ /* 0x000fe20003f85340 */
[----:B------:R-:W-:Y:S01]  /*6d10*/  UPLOP3.LUT UP0, UPT, UPT, UPT, UPT, 0x40, 0x4 ;  /* 0x000000000004789c */ /* 0x000fe20003f0e870 */
[----:B------:R-:W-:Y:S05]  /*6d20*/  ISETP.NE.AND.EX P2, PT, RZ, UR55, PT, P2 ;  /* 0x00000037ff007c0c */ /* 0x000fea000bf45320 */
[----:B------:R-:W-:Y:S06]  /*6d30*/  UISETP.NE.AND UP2, UPT, UR4, URZ, UPT ;  /* 0x000000ff0400728c */ /* 0x000fec000bf45270 */
[----:B------:R-:W-:Y:S05]  /*6d40*/  PLOP3.LUT P1, PT, PT, PT, UP2, 0x80, 0x8 ;  /* 0x000000000008781c */ /* 0x000fea0003f2f028 */
[----:B------:R-:W-:Y:S06]  /*6d50*/  @UP2 UPLOP3.LUT UP0, UPT, UPT, UPT, UP1, 0x80, 0x8 ;  /* 0x000000000008289c */ /* 0x000fec0003f0f010 */
[----:B------:R-:W-:Y:S01]  /*6d60*/  PLOP3.LUT P0, PT, PT, PT, UP0, 0x80, 0x8 ;  /* 0x000000000008781c */ /* 0x000fe20003f0f008 */
[----:B------:R-:W-:Y:S01]  /*6d70*/  @!UPT UIADD3 URZ, UPT, UPT, URZ, URZ, URZ ;  /* 0x000000fffffff290 */ /* 0x000fe2000fffe0ff */
[----:B------:R-:W-:Y:S11]  /*6d80*/  BRA.U !UP1, `(.L_x_97) ;  /* 0x00000001093c7547 */ /* 0x000ff6000b800000 */
[----:B------:R-:W-:Y:S01]  /*6d90*/  UISETP.NE.U32.AND UP0, UPT, UR54, URZ, UPT ;  /* 0x000000ff3600728c */ /* 0x000fe2000bf05070 */
[----:B------:R-:W-:Y:S01]  /*6da0*/  HFMA2 R0, -RZ, RZ, 0, 5.9604644775390625e-08 ;  /* 0x00000001ff007431 */ /* 0x000fe200000001ff */
[----:B------:R-:W1:Y:S01]  /*6db0*/  LDCU.64 UR8, c[0x0][0x358] ;  /* 0x00006b00ff0877ac */ /* 0x000e620008000a00 */
[----:B------:R-:W-:Y:S01]  /*6dc0*/  IMAD.MOV.U32 R169, RZ, RZ, 0x1 ;  /* 0x00000001ffa97424 */ /* 0x000fe200078e00ff */
[----:B------:R-:W-:Y:S06]  /*6dd0*/  UISETP.NE.AND.EX UP0, UPT, UR55, URZ, UPT, UP0 ;  /* 0x000000ff3700728c */ /* 0x000fec000bf05300 */
        /* <DEDUP_REMOVED lines=9> */
[----:B-12---:R-:W-:Y:S02]  /*6e70*/  @!P3 IMAD.U32 R73, RZ, RZ, UR4 ;  /* 0x00000004ff49be24 */ /* 0x006fe4000f8e00ff */
.L_x_97:
[----:B------:R-:W-:Y:S05]  /*6e80*/  @!P4 BRA `(.L_x_98) ;  /* 0x000000000024c947 */ /* 0x000fea0003800000 */
[----:B------:R-:W-:Y:S01]  /*6e90*/  ISETP.NE.U32.AND P3, PT, R152, RZ, PT ;  /* 0x000000ff9800720c */ /* 0x000fe20003f65070 */
[----:B------:R-:W1:Y:S03]  /*6ea0*/  LDCU.64 UR4, c[0x0][0x358] ;  /* 0x00006b00ff0477ac */ /* 0x000e660008000a00 */
[----:B------:R-:W-:Y:S11]  /*6eb0*/  ISETP.NE.AND.EX P3, PT, R153, RZ, PT, P3 ;  /* 0x000000ff9900720c */ /* 0x000ff60003f65330 */
[----:B------:R-:W-:Y:S02]  /*6ec0*/  @!UPT UIADD3 URZ, UPT, UPT, URZ, URZ, URZ ;  /* 0x000000fffffff290 */ /* 0x000fe4000fffe0ff */
[----:B------:R-:W2:Y:S01]  /*6ed0*/  @P3 LDC.64 R4, c[0x0][0x8a8] ;  /* 0x00022a00ff043b82 */ /* 0x000ea20000000a00 */
[----:B------:R-:W-:Y:S04]  /*6ee0*/  @P3 IMAD R0, R154, UR50, RZ ;  /* 0x000000329a003c24 */ /* 0x000fe8000f8e02ff */
[----:B--2---:R-:W-:Y:S05]  /*6ef0*/  @P3 IMAD.WIDE R4, R0, 0x4, R4 ;  /* 0x0000000400043825 */ /* 0x004fea00078e0204 */
[----:B-1---5:R1:W5:Y:S02]  /*6f00*/  @P3 LDG.E R70, desc[UR4][R4.64] ;  /* 0x0000000404463981 */ /* 0x022364000c1e1900 */
[----:B-1----:R-:W2:Y:S02]  /*6f10*/  @!P3 LDC R70, c[0x0][0x8a0] ;  /* 0x00022800ff46bb82 */ /* 0x002ea40000000800 */
.L_x_98:
[----:B-----5:R-:W-:Y:S01]  /*6f20*/  FSETP.NEU.AND P4, PT, R73, RZ, PT ;  /* 0x000000ff4900720b */ /* 0x020fe20003f8d000 */
[----:B------:R-:W-:Y:S01]  /*6f30*/  BSSY B1, `(.L_x_99) ;  /* 0x0000047000017945 */ /* 0x000fe20003800000 */
[----:B------:R-:W-:Y:S01]  /*6f40*/  SEL R6, RZ, 0xffffffff, P2 ;  /* 0xffffffffff067807 */ /* 0x000fe20001000000 */
[----:B------:R-:W-:Y:S01]  /*6f50*/  IMAD.MOV.U32 R182, RZ, RZ, 0x1 ;  /* 0x00000001ffb67424 */ /* 0x000fe200078e00ff */
[----:B------:R-:W-:Y:S01]  /*6f60*/  LOP3.LUT P3, RZ, R169, 0xff, RZ, 0xc0, !PT ;  /* 0x000000ffa9ff7812 */ /* 0x000fe2000786c0ff */
[----:B------:R-:W-:Y:S01]  /*6f70*/  IMAD.IADD R71, R69, 0x1, R2 ;  /* 0x0000000145477824 */ /* 0x000fe200078e0202 */
[----:B------:R-:W-:Y:S02]  /*6f80*/  @P1 SEL R3, RZ, 0xffffffff, P4 ;  /* 0xffffffffff031807 */ /* 0x000fe40002000000 */
[----:B------:R-:W-:Y:S02]  /*6f90*/  CS2R R150, SRZ ;  /* 0x0000000000967805 */ /* 0x000fe4000001ff00 */
[----:B------:R-:W-:Y:S02]  /*6fa0*/  LEA R0, R162, UR48, 0x3 ;  /* 0x00000030a2007c11 */ /* 0x000fe4000f8e18ff */
[----:B------:R-:W-:Y:S02]  /*6fb0*/  CS2R R148, SRZ ;  /* 0x0000000000947805 */ /* 0x000fe4000001ff00 */
[----:B------:R-:W-:Y:S02]  /*6fc0*/  @P0 SEL R3, R6, R3, !P3 ;  /* 0x0000000306030207 */ /* 0x000fe40005800000 */
[----:B------:R-:W-:Y:S02]  /*6fd0*/  CS2R R146, SRZ ;  /* 0x0000000000927805 */ /* 0x000fe4000001ff00 */
[----:B------:R-:W-:Y:S02]  /*6fe0*/  LEA R181, R68, UR48, 0x3 ;  /* 0x0000003044b57c11 */ /* 0x000fe4000f8e18ff */
[----:B------:R-:W-:Y:S02]  /*6ff0*/  CS2R R144, SRZ ;  /* 0x0000000000907805 */ /* 0x000fe4000001ff00 */
[----:B------:R-:W-:Y:S02]  /*7000*/  @P1 LOP3.LUT R3, R3, 0x1, RZ, 0xc0, !PT ;  /* 0x0000000103031812 */ /* 0x000fe400078ec0ff */
[----:B------:R-:W-:Y:S02]  /*7010*/  CS2R R142, SRZ ;  /* 0x00000000008e7805 */ /* 0x000fe4000001ff00 */
[----:B------:R-:W-:Y:S02]  /*7020*/  SHF.L.U32 R4, R164, 0x1f, RZ ;  /* 0x0000001fa4047819 */ /* 0x000fe400000006ff */
[----:B------:R-:W-:Y:S02]  /*7030*/  CS2R R140, SRZ ;  /* 0x00000000008c7805 */ /* 0x000fe4000001ff00 */
[----:B------:R-:W-:Y:S02]  /*7040*/  ISETP.NE.U32.OR P6, PT, R3, 0x1, !P1 ;  /* 0x000000010300780c */ /* 0x000fe40004fc5470 */
[----:B------:R-:W-:Y:S02]  /*7050*/  CS2R R138, SRZ ;  /* 0x00000000008a7805 */ /* 0x000fe4000001ff00 */
[----:B------:R-:W-:Y:S02]  /*7060*/  PLOP3.LUT P2, PT, PT, PT, UP1, 0x80, 0x8 ;  /* 0x000000000008781c */ /* 0x000fe40003f4f018 */
[----:B------:R-:W-:Y:S02]  /*7070*/  CS2R R136, SRZ ;  /* 0x0000000000887805 */ /* 0x000fe4000001ff00 */
[----:B------:R-:W-:Y:S02]  /*7080*/  SEL R3, RZ, 0xffffffff, P4 ;  /* 0xffffffffff037807 */ /* 0x000fe40002000000 */
[----:B------:R-:W-:Y:S03]  /*7090*/  P2R R156, PR, RZ, 0x40 ;  /* 0x00000040ff9c7803 */ /* 0x000fe60000000000 */
[----:B------:R-:W-:Y:S04]  /*70a0*/  @P6 SHF.L.U32 R5, R161, 0x1f, RZ ;  /* 0x0000001fa1056819 */ /* 0x000fe800000006ff */
[----:B------:R-:W-:Y:S01]  /*70b0*/  @P2 SEL R3, R6, R3, !P3 ;  /* 0x0000000306032207 */ /* 0x000fe20005800000 */
[----:B------:R-:W1:Y:S03]  /*70c0*/  @P6 SYNCS.PHASECHK.TRANS64.TRYWAIT P1, [R0+URZ+0x180], R5 ;  /* 0x00018005000065a7 */ /* 0x000e6600080211ff */
[----:B------:R-:W-:Y:S04]  /*70d0*/  LOP3.LUT R3, R3, 0x1, RZ, 0xc0, !PT ;  /* 0x0000000103037812 */ /* 0x000fe800078ec0ff */
[----:B------:R-:W-:Y:S04]  /*70e0*/  ISETP.NE.U32.AND P5, PT, R3, 0x1, PT ;  /* 0x000000010300780c */ /* 0x000fe80003fa5070 */
[----:B------:R-:W-:Y:S01]  /*70f0*/  P2R R183, PR, RZ, 0x20 ;  /* 0x00000020ffb77803 */ /* 0x000fe20000000000 */
[----:B------:R3:W4:Y:S01]  /*7100*/  SYNCS.PHASECHK.TRANS64.TRYWAIT P0, [R181+URZ+0x1c0], R4 ;  /* 0x0001c004b50075a7 */ /* 0x00072200080011ff */
[----:B-1----:R-:W-:Y:S01]  /*7110*/  @P6 SEL R182, RZ, 0x1, !P1 ;  /* 0x00000001ffb66807 */ /* 0x002fe20004800000 */
[----:B---3--:R-:W-:Y:S06]  /*7120*/  @!P6 BRA `(.L_x_100) ;  /* 0x00000000009ce947 */ /* 0x008fec0003800000 */
[----:B------:R-:W-:Y:S01]  /*7130*/  @P5 IMAD R8, R162, 0x2000, R175 ;  /* 0x00002000a2085824 */ /* 0x000fe200078e02af */
[----:B------:R-:W1:Y:S01]  /*7140*/  S2R R2, SR_CgaCtaId ;  /* 0x0000000000027919 */ /* 0x000e620000008800 */
[----:B------:R-:W-:Y:S01]  /*7150*/  ISETP.NE.AND P1, PT, R182, RZ, PT ;  /* 0x000000ffb600720c */ /* 0x000fe20003f25270 */
[----:B------:R-:W-:Y:S01]  /*7160*/  BSSY B0, `(.L_x_101) ;  /* 0x0000010000007945 */ /* 0x000fe20003800000 */
[--C-:B------:R-:W-:Y:S01]  /*7170*/  @P5 IMAD R7, R167, -0x10, R8.reuse ;  /* 0xfffffff0a7075824 */ /* 0x100fe200078e0208 */
[----:B------:R-:W-:Y:S01]  /*7180*/  CS2R R138, SRZ ;  /* 0x00000000008a7805 */ /* 0x000fe2000001ff00 */
[----:B------:R-:W-:Y:S01]  /*7190*/  @P5 IMAD R6, R166, -0x10, R8 ;  /* 0xfffffff0a6065824 */ /* 0x000fe200078e0208 */
[----:B------:R-:W-:Y:S01]  /*71a0*/  CS2R R136, SRZ ;  /* 0x0000000000887805 */ /* 0x000fe2000001ff00 */
[----:B------:R-:W-:Y:S01]  /*71b0*/  @P5 IMAD R5, R174, 0x10, R7 ;  /* 0x00000010ae055824 */ /* 0x000fe200078e0207 */
[----:B------:R-:W-:Y:S02]  /*71c0*/  CS2R R146, SRZ ;  /* 0x0000000000927805 */ /* 0x000fe4000001ff00 */
[----:B------:R-:W-:Y:S02]  /*71d0*/  CS2R R144, SRZ ;  /* 0x0000000000907805 */ /* 0x000fe4000001ff00 */
[----:B------:R-:W-:Y:S02]  /*71e0*/  CS2R R142, SRZ ;  /* 0x00000000008e7805 */ /* 0x000fe4000001ff00 */
[----:B------:R-:W-:Y:S02]  /*71f0*/  CS2R R140, SRZ ;  /* 0x00000000008c7805 */ /* 0x000fe4000001ff00 */
[----:B------:R-:W-:Y:S02]  /*7200*/  CS2R R150, SRZ ;  /* 0x0000000000967805 */ /* 0x000fe4000001ff00 */
[----:B------:R-:W-:Y:S01]  /*7210*/  CS2R R148, SRZ ;  /* 0x0000000000947805 */ /* 0x000fe2000001ff00 */
[----:B------:R-:W-:Y:S06]  /*7220*/  @P1 BRA `(.L_x_102) ;  /* 0x00000000000c1947 */ /* 0x000fec0003800000 */
[----:B------:R-:W-:Y:S04]  /*7230*/  SHF.L.U32 R3, R161, 0x1f, RZ ;  /* 0x0000001fa1037819 */ /* 0x000fe800000006ff */
[----:B------:R-:W3:Y:S02]  /*7240*/  SYNCS.PHASECHK.TRANS64.TRYWAIT P1, [R0+URZ+0x180], R3 ;  /* 0x00018003000075a7 */ /* 0x000ee400080211ff */
[----:B---3--:R-:W-:Y:S05]  /*7250*/  @!P1 BRA `(.L_x_103) ;  /* 0x00000038009c9947 */ /* 0x008fea0003800000 */
.L_x_102:
[----:B------:R-:W-:Y:S05]  /*7260*/  BSYNC B0 ;  /* 0x0000000000007941 */ /* 0x000fea0003800000 */
.L_x_101:
[----:B------:R-:W-:Y:S01]  /*7270*/  ISETP.NE.AND P1, PT, R183, RZ, PT ;  /* 0x000000ffb700720c */ /* 0x000fe20003f25270 */
[----:B---3--:R-:W-:Y:S02]  /*7280*/  VIADD R3, R0, 0x190 ;  /* 0x0000019000037836 */ /* 0x008fe40000000000 */
[----:B------:R-:W-:Y:S03]  /*7290*/  VIADD R162, R162, 0x1 ;  /* 0x00000001a2a27836 */ /* 0x000fe60000000000 */
[----:B-1----:R-:W-:Y:S07]  /*72a0*/  PRMT R2, R2, 0x654, R3 ;  /* 0x0000065402027816 */ /* 0x002fee0000000003 */
[----:B------:R1:W3:Y:S04]  /*72b0*/  @P1 LDS.128 R136, [R8] ;  /* 0x0000000008881984 */ /* 0x0002e80000000c00 */
[----:B------:R1:W1:Y:S04]  /*72c0*/  @P1 LDS.128 R144, [R6+0x20] ;  /* 0x0000200006901984 */ /* 0x0002680000000c00 */
[----:B------:R1:W1:Y:S04]  /*72d0*/  @P1 LDS.128 R140, [R7+0x10] ;  /* 0x00001000078c1984 */ /* 0x0002680000000c00 */
[----:B------:R1:W1:Y:S01]  /*72e0*/  @P1 LDS.128 R148, [R5+0x10] ;  /* 0x0000100005941984 */ /* 0x0002620000000c00 */
[C---:B------:R-:W-:Y:S01]  /*72f0*/  ISETP.NE.AND P1, PT, R162.reuse, 0x2, PT ;  /* 0x00000002a200780c */ /* 0x040fe20003f25270 */
[----:B------:R-:W-:Y:S01]  /*7300*/  @!PT LDS RZ, [RZ] ;  /* 0x00000000fffff984 */ /* 0x000fe20000000800 */
[----:B------:R-:W-:Y:S01]  /*7310*/  @!PT LDS RZ, [RZ] ;  /* 0x00000000fffff984 */ /* 0x000fe20000000800 */
[----:B------:R-:W-:Y:S01]  /*7320*/  @!PT LDS RZ, [RZ] ;  /* 0x00000000fffff984 */ /* 0x000fe20000000800 */
[----:B------:R-:W-:Y:S01]  /*7330*/  @!PT LDS RZ, [RZ] ;  /* 0x00000000fffff984 */ /* 0x000fe20000000800 */
[----:B------:R5:W-:Y:S06]  /*7340*/  MEMBAR.ALL.CTA ;  /* 0x0000000000007992 */ /* 0x000bec0000008000 */
[----:B-----5:R-:W5:Y:S01]  /*7350*/  FENCE.VIEW.ASYNC.S ;  /* 0x00000000000073c6 */ /* 0x020f620000000000 */
[----:B------:R-:W-:Y:S02]  /*7360*/  SEL R0, RZ, 0x1, P1 ;  /* 0x00000001ff007807 */ /* 0x000fe40000800000 */
[----:B------:R-:W-:Y:S02]  /*7370*/  SEL R162, R162, RZ, P1 ;  /* 0x000000ffa2a27207 */ /* 0x000fe40000800000 */
[----:B------:R-:W-:Y:S01]  /*7380*/  LOP3.LUT R161, R161, R0, RZ, 0x3c, !PT ;  /* 0x00000000a1a17212 */ /* 0x000fe200078e3cff */
[----:B-----5:R1:W-:Y:S06]  /*7390*/  SYNCS.ARRIVE.TRANS64.RED.A1T0 RZ, [R2+URZ], RZ ;  /* 0x000000ff02ff79a7 */ /* 0x0203ec00081004ff */
.L_x_100:
[----:B------:R-:W-:Y:S05]  /*73a0*/  BSYNC B1 ;  /* 0x0000000000017941 */ /* 0x000fea0003800000 */
.L_x_99:
[----:B------:R-:W-:Y:S04]  /*73b0*/  SHF.R.U32.HI R3, RZ, 0x15, R71 ;  /* 0x00000015ff037819 */ /* 0x000fe80000011647 */
[----:B------:R-:W-:Y:S01]  /*73c0*/  LOP3.LUT P1, RZ, R3, 0x3, R170, 0x48, !PT ;  /* 0x0000000303ff7812 */ /* 0x000fe200078248aa */
[----:B------:R-:W-:Y:S01]  /*73d0*/  @!UPT UIADD3 URZ, UPT, UPT, URZ, URZ, URZ ;  /* 0x000000fffffff290 */ /* 0x000fe2000fffe0ff */
[----:B----4-:R-:W-:Y:S11]  /*73e0*/  @P0 BRA `(.L_x_104) ;  /* 0x0000000000080947 */ /* 0x010ff60003800000 */
[----:B------:R-:W4:Y:S02]  /*73f0*/  SYNCS.PHASECHK.TRANS64.TRYWAIT P0, [R181+URZ+0x1c0], R4 ;  /* 0x0001c004b50075a7 */ /* 0x000f2400080011ff */
[----:B----4-:R-:W-:Y:S05]  /*7400*/  @!P0 BRA `(.L_x_105) ;  /* 0x0000003800448947 */ /* 0x010fea0003800000 */
.L_x_104:
[----:B------:R-:W-:Y:S04]  /*7410*/  BSSY.RECONVERGENT B6, `(.L_x_106) ;  /* 0x0000012000067945 */ /* 0x000fe80003800200 */
[----:B------:R-:W-:Y:S05]  /*7420*/  @!P1 BRA `(.L_x_107) ;  /* 0x0000000000409947 */ /* 0x000fea0003800000 */
[----:B------:R-:W5:Y:S01]  /*7430*/  LDCU.64 UR8, c[0x4][0x70] ;  /* 0x01000e00ff0877ac */ /* 0x000f620008000a00 */
[----:B------:R-:W-:Y:S01]  /*7440*/  MOV R3, 0x0 ;  /* 0x0000000000037802 */ /* 0x000fe20000000f00 */
[----:B------:R-:W-:Y:S02]  /*7450*/  HFMA2 R12, -RZ, RZ, 0, 5.9604644775390625e-08 ;  /* 0x00000001ff0c7431 */ /* 0x000fe400000001ff */
[----:B-1----:R-:W-:Y:S02]  /*7460*/  IMAD.MOV.U32 R8, RZ, RZ, 0x192 ;  /* 0x00000192ff087424 */ /* 0x002fe400078e00ff */
[----:B------:R-:W-:Y:S01]  /*7470*/  IMAD.MOV.U32 R13, RZ, RZ, RZ ;  /* 0x000000ffff0d7224 */ /* 0x000fe200078e00ff */
[----:B------:R-:W1:Y:S01]  /*7480*/  LDCU.64 UR6, c[0x4][0x78] ;  /* 0x01000f00ff0677ac */ /* 0x000e620008000a00 */
[----:B------:R-:W2:Y:S01]  /*7490*/  LDC.64 R2, c[0x4][R3] ;  /* 0x0100000003027b82 */ /* 0x000ea20000000a00 */
[----:B------:R-:W3:Y:S01]  /*74a0*/  LDCU.64 UR4, c[0x4][0x10] ;  /* 0x01000200ff0477ac */ /* 0x000ee20008000a00 */
[----:B-----5:R-:W-:Y:S01]  /*74b0*/  MOV R5, UR9 ;  /* 0x0000000900057c02 */ /* 0x020fe20008000f00 */
[----:B----4-:R-:W-:Y:S01]  /*74c0*/  IMAD.U32 R4, RZ, RZ, UR8 ;  /* 0x00000008ff047e24 */ /* 0x010fe2000f8e00ff */
[----:B-1----:R-:W-:Y:S01]  /*74d0*/  MOV R7, UR7 ;  /* 0x0000000700077c02 */ /* 0x002fe20008000f00 */
[----:B------:R-:W-:Y:S01]  /*74e0*/  IMAD.U32 R6, RZ, RZ, UR6 ;  /* 0x00000006ff067e24 */ /* 0x000fe2000f8e00ff */
[----:B---3--:R-:W-:Y:S01]  /*74f0*/  MOV R11, UR5 ;  /* 0x00000005000b7c02 */ /* 0x008fe20008000f00 */
[----:B------:R-:W-:Y:S02]  /*7500*/  IMAD.U32 R10, RZ, RZ, UR4 ;  /* 0x00000004ff0a7e24 */ /* 0x000fe4000f8e00ff */
[----:B------:R-:W-:Y:S07]  /*7510*/  LEPC R20, `(.L_x_107) ;  /* 0x000000001014794e */ /* 0x000fee0000000000 */
[----:B--2---:R-:W-:Y:S05]  /*7520*/  CALL.ABS.NOINC R2 ;  /* 0x0000000002007343 */ /* 0x004fea0003c00000 */
.L_x_107:
[----:B------:R-:W-:Y:S05]  /*7530*/  BSYNC.RECONVERGENT B6 ;  /* 0x0000000000067941 */ /* 0x000fea0003800200 */
.L_x_106:
[-C--:B---3--:R-:W-:Y:S01]  /*7540*/  F2FP.F16.E4M3.UNPACK_B R74, R136.reuse ;  /* 0x00000088ff4a723e */ /* 0x088fe200020006ff */
[----:B------:R-:W-:Y:S05]  /*7550*/  WARPSYNC.ALL ;  /* 0x0000000000007948 */ /* 0x000fea0003800000 */
[----:B------:R-:W-:Y:S01]  /*7560*/  R2UR UR4, R71 ;  /* 0x00000000470472ca */ /* 0x000fe200000e0000 */
[--C-:B------:R-:W-:Y:S01]  /*7570*/  HADD2.F32 R72, -RZ, R74.reuse.H0_H0 ;  /* 0x2000004aff487230 */ /* 0x100fe20000004100 */
[----:B------:R-:W-:Y:S01]  /*7580*/  F2FP.F16.E4M3.UNPACK_B R76, R136.H1 ;  /* 0x00000088ff4c723e */ /* 0x000fe200030006ff */
[----:B------:R-:W-:Y:S01]  /*7590*/  HADD2.F32 R75, -RZ, R74.H1_H1 ;  /* 0x3000004aff4b7230 */ /* 0x000fe20000004100 */
[-C--:B------:R-:W-:Y:S01]  /*75a0*/  F2FP.F16.E4M3.UNPACK_B R78, R137.reuse ;  /* 0x00000089ff4e723e */ /* 0x080fe200020006ff */
[----:B------:R-:W-:Y:S01]  /*75b0*/  BSSY.RECONVERGENT B0, `(.L_x_108) ;  /* 0x000011d000007945 */ /* 0x000fe20003800200 */
[----:B------:R-:W-:Y:S01]  /*75c0*/  F2FP.F16.E4M3.UNPACK_B R80, R137.H1 ;  /* 0x00000089ff50723e */ /* 0x000fe200030006ff */
[--C-:B------:R-:W-:Y:S01]  /*75d0*/  HADD2.F32 R74, -RZ, R76.reuse.H0_H0 ;  /* 0x2000004cff4a7230 */ /* 0x100fe20000004100 */
[-C--:B------:R-:W-:Y:S01]  /*75e0*/  F2FP.F16.E4M3.UNPACK_B R82, R138.reuse ;  /* 0x0000008aff52723e */ /* 0x080fe200020006ff */
[----:B------:R-:W-:Y:S01]  /*75f0*/  HADD2.F32 R76, -RZ, R76.H1_H1 ;  /* 0x3000004cff4c7230 */ /* 0x000fe20000004100 */
[----:B------:R-:W-:Y:S01]  /*7600*/  F2FP.F16.E4M3.UNPACK_B R84, R138.H1 ;  /* 0x0000008aff54723e */ /* 0x000fe200030006ff */
[--C-:B------:R-:W-:Y:S01]  /*7610*/  HADD2.F32 R77, -RZ, R78.reuse.H0_H0 ;  /* 0x2000004eff4d7230 */ /* 0x100fe20000004100 */
[-C--:B------:R-:W-:Y:S01]  /*7620*/  F2FP.F16.E4M3.UNPACK_B R86, R139.reuse ;  /* 0x0000008bff56723e */ /* 0x080fe200020006ff */
[----:B-1--4-:R-:W2:Y:S01]  /*7630*/  LDTM.x64 R4, tmem[UR4] ;  /* 0x00000004000479ee */ /* 0x012ea20008340000 */
[----:B------:R-:W-:Y:S01]  /*7640*/  F2FP.F16.E4M3.UNPACK_B R88, R139.H1 ;  /* 0x0000008bff58723e */ /* 0x000fe200030006ff */
[----:B------:R-:W-:Y:S01]  /*7650*/  HADD2.F32 R78, -RZ, R78.H1_H1 ;  /* 0x3000004eff4e7230 */ /* 0x000fe20000004100 */
[-C--:B------:R-:W-:Y:S01]  /*7660*/  F2FP.F16.E4M3.UNPACK_B R90, R140.reuse ;  /* 0x0000008cff5a723e */ /* 0x080fe200020006ff */
[----:B------:R-:W-:Y:S01]  /*7670*/  HADD2.F32 R79, -RZ, R80.H0_H0 ;  /* 0x20000050ff4f7230 */ /* 0x000fe20000004100 */
[----:B------:R-:W-:Y:S01]  /*7680*/  F2FP.F16.E4M3.UNPACK_B R92, R140.H1 ;  /* 0x0000008cff5c723e */ /* 0x000fe200030006ff */
[--C-:B------:R-:W-:Y:S01]  /*7690*/  HADD2.F32 R81, -RZ, R82.reuse.H0_H0 ;  /* 0x20000052ff517230 */ /* 0x100fe20000004100 */
[----:B------:R-:W-:Y:S01]  /*76a0*/  ISETP.NE.AND P6, PT, R156, RZ, PT ;  /* 0x000000ff9c00720c */ /* 0x000fe20003fc5270 */
[----:B------:R-:W-:Y:S01]  /*76b0*/  HADD2.F32 R82, -RZ, R82.H1_H1 ;  /* 0x30000052ff527230 */ /* 0x000fe20000004100 */
[----:B------:R-:W-:Y:S01]  /*76c0*/  SHF.L.U32 R192, R173, 0x4, RZ ;  /* 0x00000004adc07819 */ /* 0x000fe200000006ff */
[--C-:B------:R-:W-:Y:S01]  /*76d0*/  HADD2.F32 R85, -RZ, R86.reuse.H0_H0 ;  /* 0x20000056ff557230 */ /* 0x100fe20000004100 */
[----:B------:R-:W-:Y:S01]  /*76e0*/  SHF.L.U32 R194, R172, 0x4, RZ ;  /* 0x00000004acc27819 */ /* 0x000fe200000006ff */
[----:B------:R-:W-:Y:S01]  /*76f0*/  HADD2.F32 R86, -RZ, R86.H1_H1 ;  /* 0x30000056ff567230 */ /* 0x000fe20000004100 */
[----:B------:R-:W-:Y:S01]  /*7700*/  SHF.L.U32 R193, R174, 0x4, RZ ;  /* 0x00000004aec17819 */ /* 0x000fe200000006ff */
[--C-:B------:R-:W-:Y:S01]  /*7710*/  HADD2.F32 R89, -RZ, R90.reuse.H0_H0 ;  /* 0x2000005aff597230 */ /* 0x100fe20000004100 */
[----:B------:R-:W-:Y:S01]  /*7720*/  F2FP.F16.E4M3.UNPACK_B R94, R141 ;  /* 0x0000008dff5e723e */ /* 0x000fe200020006ff */
[----:B------:R-:W-:Y:S01]  /*7730*/  HADD2.F32 R90, -RZ, R90.H1_H1 ;  /* 0x3000005aff5a7230 */ /* 0x000fe20000004100 */
[----:B------:R-:W-:Y:S01]  /*7740*/  F2FP.F16.E4M3.UNPACK_B R98, R142 ;  /* 0x0000008eff62723e */ /* 0x000fe200020006ff */
[----:B------:R-:W-:Y:S01]  /*7750*/  HADD2.F32 R80, -RZ, R80.H1_H1 ;  /* 0x30000050ff507230 */ /* 0x000fe20000004100 */
[----:B------:R-:W-:Y:S01]  /*7760*/  F2FP.F16.E4M3.UNPACK_B R102, R143 ;  /* 0x0000008fff66723e */ /* 0x000fe200020006ff */
[--C-:B------:R-:W-:Y:S01]  /*7770*/  HADD2.F32 R93, -RZ, R94.reuse.H0_H0 ;  /* 0x2000005eff5d7230 */ /* 0x100fe20000004100 */
[----:B------:R-:W-:Y:S01]  /*7780*/  F2FP.F16.E4M3.UNPACK_B R106, R144 ;  /* 0x00000090ff6a723e */ /* 0x000fe200020006ff */
[----:B------:R-:W-:Y:S01]  /*7790*/  HADD2.F32 R94, -RZ, R94.H1_H1 ;  /* 0x3000005eff5e7230 */ /* 0x000fe20000004100 */
[----:B------:R-:W-:Y:S01]  /*77a0*/  F2FP.F16.E4M3.UNPACK_B R110, R145 ;  /* 0x00000091ff6e723e */ /* 0x000fe200020006ff */
[C---:B--2---:R-:W-:Y:S01]  /*77b0*/  FMUL R0, R70.reuse, R4 ;  /* 0x0000000446007220 */ /* 0x044fe20000400000 */
[C---:B------:R-:W-:Y:S01]  /*77c0*/  FMUL R2, R70.reuse, R5 ;  /* 0x0000000546027220 */ /* 0x040fe20000400000 */
[C---:B------:R-:W-:Y:S01]  /*77d0*/  FMUL R4, R70.reuse, R8 ;  /* 0x0000000846047220 */ /* 0x040fe20000400000 */
[C---:B------:R-:W-:Y:S01]  /*77e0*/  FMUL R5, R70.reuse, R9 ;  /* 0x0000000946057220 */ /* 0x040fe20000400000 */
[C---:B------:R-:W-:Y:S01]  /*77f0*/  FFMA R0, R73.reuse, R72, R0 ;  /* 0x0000004849007223 */ /* 0x040fe20000000000 */
[C---:B------:R-:W-:Y:S01]  /*7800*/  FFMA R2, R73.reuse, R75, R2 ;  /* 0x0000004b49027223 */ /* 0x040fe20000000002 */
[C---:B------:R-:W-:Y:S01]  /*7810*/  FMUL R8, R70.reuse, R12 ;  /* 0x0000000c46087220 */ /* 0x040fe20000400000 */
[C---:B------:R-:W-:Y:S01]  /*7820*/  FMUL R9, R70.reuse, R13 ;  /* 0x0000000d46097220 */ /* 0x040fe20000400000 */
[C---:B------:R-:W-:Y:S01]  /*7830*/  FMUL R12, R70.reuse, R16 ;  /* 0x00000010460c7220 */ /* 0x040fe20000400000 */
[C---:B------:R-:W-:Y:S01]  /*7840*/  FMUL R13, R70.reuse, R17 ;  /* 0x00000011460d7220 */ /* 0x040fe20000400000 */
[C---:B------:R-:W-:Y:S01]  /*7850*/  FMUL R16, R70.reuse, R20 ;  /* 0x0000001446107220 */ /* 0x040fe20000400000 */
[C---:B------:R-:W-:Y:S01]  /*7860*/  FMUL R17, R70.reuse, R21 ;  /* 0x0000001546117220 */ /* 0x040fe20000400000 */
[C---:B------:R-:W-:Y:S01]  /*7870*/  FMUL R20, R70.reuse, R24 ;  /* 0x0000001846147220 */ /* 0x040fe20000400000 */
[C---:B------:R-:W-:Y:S01]  /*7880*/  FMUL R21, R70.reuse, R25 ;  /* 0x0000001946157220 */ /* 0x040fe20000400000 */
[--C-:B------:R-:W-:Y:S02]  /*7890*/  HADD2.F32 R97, -RZ, R98.reuse.H0_H0 ;  /* 0x20000062ff617230 */ /* 0x100fe40000004100 */
[C---:B------:R-:W-:Y:S01]  /*78a0*/  FMUL R24, R70.reuse, R28 ;  /* 0x0000001c46187220 */ /* 0x040fe20000400000 */
[----:B------:R-:W-:Y:S02]  /*78b0*/  HADD2.F32 R98, -RZ, R98.H1_H1 ;  /* 0x30000062ff627230 */ /* 0x000fe40000004100 */
[C---:B------:R-:W-:Y:S01]  /*78c0*/  FMUL R25, R70.reuse, R29 ;  /* 0x0000001d46197220 */ /* 0x040fe20000400000 */
[--C-:B------:R-:W-:Y:S02]  /*78d0*/  HADD2.F32 R101, -RZ, R102.reuse.H0_H0 ;  /* 0x20000066ff657230 */ /* 0x100fe40000004100 */
[C---:B------:R-:W-:Y:S01]  /*78e0*/  FMUL R28, R70.reuse, R32 ;  /* 0x00000020461c7220 */ /* 0x040fe20000400000 */
[----:B------:R-:W-:Y:S02]  /*78f0*/  HADD2.F32 R102, -RZ, R102.H1_H1 ;  /* 0x30000066ff667230 */ /* 0x000fe40000004100 */
[C---:B------:R-:W-:Y:S01]  /*7900*/  FMUL R29, R70.reuse, R33 ;  /* 0x00000021461d7220 */ /* 0x040fe20000400000 */
[--C-:B------:R-:W-:Y:S02]  /*7910*/  HADD2.F32 R105, -RZ, R106.reuse.H0_H0 ;  /* 0x2000006aff697230 */ /* 0x100fe40000004100 */
[C---:B------:R-:W-:Y:S01]  /*7920*/  FMUL R32, R70.reuse, R36 ;  /* 0x0000002446207220 */ /* 0x040fe20000400000 */
[----:B------:R-:W-:Y:S01]  /*7930*/  F2FP.F16.E4M3.UNPACK_B R96, R141.H1 ;  /* 0x0000008dff60723e */ /* 0x000fe200030006ff */
[----:B------:R-:W-:Y:S02]  /*7940*/  HADD2.F32 R106, -RZ, R106.H1_H1 ;  /* 0x3000006aff6a7230 */ /* 0x000fe40000004100 */
[C---:B------:R-:W-:Y:S01]  /*7950*/  FMUL R33, R70.reuse, R37 ;  /* 0x0000002546217220 */ /* 0x040fe20000400000 */
[--C-:B------:R-:W-:Y:S02]  /*7960*/  HADD2.F32 R109, -RZ, R110.reuse.H0_H0 ;  /* 0x2000006eff6d7230 */ /* 0x100fe40000004100 */
[C---:B------:R-:W-:Y:S01]  /*7970*/  FMUL R36, R70.reuse, R40 ;  /* 0x0000002846247220 */ /* 0x040fe20000400000 */
[----:B------:R-:W-:Y:S01]  /*7980*/  F2FP.F16.E4M3.UNPACK_B R100, R142.H1 ;  /* 0x0000008eff64723e */ /* 0x000fe200030006ff */
[----:B------:R-:W-:Y:S02]  /*7990*/  HADD2.F32 R110, -RZ, R110.H1_H1 ;  /* 0x3000006eff6e7230 */ /* 0x000fe40000004100 */
[C---:B------:R-:W-:Y:S01]  /*79a0*/  FMUL R37, R70.reuse, R41 ;  /* 0x0000002946257220 */ /* 0x040fe20000400000 */
[C---:B------:R-:W-:Y:S01]  /*79b0*/  FMUL R40, R70.reuse, R44 ;  /* 0x0000002c46287220 */ /* 0x040fe20000400000 */
[----:B------:R-:W-:Y:S01]  /*79c0*/  F2FP.F16.E4M3.UNPACK_B R104, R143.H1 ;  /* 0x0000008fff68723e */ /* 0x000fe200030006ff */
        /* <DEDUP_REMOVED lines=8> */
[----:B------:R-:W-:Y:S01]  /*7a50*/  F2FP.F16.E4M3.UNPACK_B R114, R146 ;  /* 0x00000092ff72723e */ /* 0x000fe200020006ff */
[C---:B------:R-:W-:Y:S01]  /*7a60*/  FMUL R53, R70.reuse, R57 ;  /* 0x0000003946357220 */ /* 0x040fe20000400000 */
[C---:B------:R-:W-:Y:S01]  /*7a70*/  FMUL R56, R70.reuse, R60 ;  /* 0x0000003c46387220 */ /* 0x040fe20000400000 */
[----:B------:R-:W-:Y:S01]  /*7a80*/  F2FP.F16.E4M3.UNPACK_B R116, R146.H1 ;  /* 0x00000092ff74723e */ /* 0x000fe200030006ff */
[C---:B------:R-:W-:Y:S01]  /*7a90*/  FMUL R57, R70.reuse, R61 ;  /* 0x0000003d46397220 */ /* 0x040fe20000400000 */
[--C-:B------:R-:W-:Y:S02]  /*7aa0*/  HADD2.F32 R113, -RZ, R114.reuse.H0_H0 ;  /* 0x20000072ff717230 */ /* 0x100fe40000004100 */
[C---:B------:R-:W-:Y:S01]  /*7ab0*/  FMUL R60, R70.reuse, R64 ;  /* 0x00000040463c7220 */ /* 0x040fe20000400000 */
[----:B------:R-:W-:Y:S01]  /*7ac0*/  F2FP.F16.E4M3.UNPACK_B R118, R147 ;  /* 0x00000093ff76723e */ /* 0x000fe200020006ff */
[----:B------:R-:W-:Y:S02]  /*7ad0*/  HADD2.F32 R114, -RZ, R114.H1_H1 ;  /* 0x30000072ff727230 */ /* 0x000fe40000004100 */
[C---:B------:R-:W-:Y:S01]  /*7ae0*/  FMUL R61, R70.reuse, R65 ;  /* 0x00000041463d7220 */ /* 0x040fe20000400000 */
[C---:B------:R-:W-:Y:S01]  /*7af0*/  FMUL R3, R70.reuse, R6 ;  /* 0x0000000646037220 */ /* 0x040fe20000400000 */
[----:B------:R-:W-:Y:S01]  /*7b00*/  F2FP.F16.E4M3.UNPACK_B R120, R147.H1 ;  /* 0x00000093ff78723e */ /* 0x000fe200030006ff */
[--C-:B------:R-:W-:Y:S02]  /*7b10*/  HADD2.F32 R117, -RZ, R118.reuse.H0_H0 ;  /* 0x20000076ff757230 */ /* 0x100fe40000004100 */
[C---:B------:R-:W-:Y:S01]  /*7b20*/  FMUL R7, R70.reuse, R7 ;  /* 0x0000000746077220 */ /* 0x040fe20000400000 */
[C---:B------:R-:W-:Y:S01]  /*7b30*/  FFMA R3, R73.reuse, R74, R3 ;  /* 0x0000004a49037223 */ /* 0x040fe20000000003 */
[----:B------:R-:W-:Y:S01]  /*7b40*/  F2FP.F16.E4M3.UNPACK_B R122, R148 ;  /* 0x00000094ff7a723e */ /* 0x000fe200020006ff */
[----:B------:R-:W-:Y:S02]  /*7b50*/  HADD2.F32 R118, -RZ, R118.H1_H1 ;  /* 0x30000076ff767230 */ /* 0x000fe40000004100 */
[C---:B------:R-:W-:Y:S01]  /*7b60*/  FFMA R7, R73.reuse, R76, R7 ;  /* 0x0000004c49077223 */ /* 0x040fe20000000007 */
[C---:B------:R-:W-:Y:S01]  /*7b70*/  FFMA R4, R73.reuse, R77, R4 ;  /* 0x0000004d49047223 */ /* 0x040fe20000000004 */
[----:B------:R-:W-:Y:S01]  /*7b80*/  F2FP.F16.E4M3.UNPACK_B R124, R148.H1 ;  /* 0x00000094ff7c723e */ /* 0x000fe200030006ff */
[----:B------:R-:W-:Y:S01]  /*7b90*/  FFMA R5, R73, R78, R5 ;  /* 0x0000004e49057223 */ /* 0x000fe20000000005 */
[--C-:B------:R-:W-:Y:S01]  /*7ba0*/  HADD2.F32 R121, -RZ, R122.reuse.H0_H0 ;  /* 0x2000007aff797230 */ /* 0x100fe20000004100 */
[----:B------:R-:W-:Y:S01]  /*7bb0*/  F2FP.SATFINITE.E4M3.F32.PACK_AB_MERGE_C R159, R7, R3, RZ ;  /* 0x00000003079f723e */ /* 0x000fe200048070ff */
[----:B------:R-:W-:Y:S02]  /*7bc0*/  HADD2.F32 R122, -RZ, R122.H1_H1 ;  /* 0x3000007aff7a7230 */ /* 0x000fe40000004100 */
[C---:B------:R-:W-:Y:S01]  /*7bd0*/  FMUL R6, R70.reuse, R10 ;  /* 0x0000000a46067220 */ /* 0x040fe20000400000 */
[----:B------:R-:W-:Y:S01]  /*7be0*/  FMUL R11, R70, R11 ;  /* 0x0000000b460b7220 */ /* 0x000fe20000400000 */
[--C-:B------:R-:W-:Y:S01]  /*7bf0*/  HADD2.F32 R83, -RZ, R84.reuse.H0_H0 ;  /* 0x20000054ff537230 */ /* 0x100fe20000004100 */
[----:B------:R-:W-:Y:S01]  /*7c00*/  F2FP.SATFINITE.E4M3.F32.PACK_AB_MERGE_C R156, R2, R0, R159 ;  /* 0x00000000029c723e */ /* 0x000fe2000480709f */
[C---:B------:R-:W-:Y:S01]  /*7c10*/  FFMA R6, R73.reuse, R79, R6 ;  /* 0x0000004f49067223 */ /* 0x040fe20000000006 */
[C---:B------:R-:W-:Y:S01]  /*7c20*/  FFMA R11, R73.reuse, R80, R11 ;  /* 0x00000050490b7223 */ /* 0x040fe2000000000b */
[C---:B------:R-:W-:Y:S01]  /*7c30*/  FFMA R8, R73.reuse, R81, R8 ;  /* 0x0000005149087223 */ /* 0x040fe20000000008 */
[----:B------:R-:W-:Y:S01]  /*7c40*/  F2FP.F16.E4M3.UNPACK_B R126, R149 ;  /* 0x00000095ff7e723e */ /* 0x000fe200020006ff */
[----:B------:R-:W-:Y:S01]  /*7c50*/  FFMA R9, R73, R82, R9 ;  /* 0x0000005249097223 */ /* 0x000fe20000000009 */
[----:B------:R-:W-:Y:S01]  /*7c60*/  HADD2.F32 R84, -RZ, R84.H1_H1 ;  /* 0x30000054ff547230 */ /* 0x000fe20000004100 */
[----:B------:R-:W-:Y:S01]  /*7c70*/  F2FP.SATFINITE.E4M3.F32.PACK_AB_MERGE_C R157, R11, R6, RZ ;  /* 0x000000060b9d723e */ /* 0x000fe200048070ff */
[C---:B------:R-:W-:Y:S01]  /*7c80*/  FMUL R10, R70.reuse, R14 ;  /* 0x0000000e460a7220 */ /* 0x040fe20000400000 */
[----:B------:R-:W-:Y:S02]  /*7c90*/  HADD2.F32 R125, -RZ, R126.H0_H0 ;  /* 0x2000007eff7d7230 */ /* 0x000fe40000004100 */
[C---:B------:R-:W-:Y:S01]  /*7ca0*/  FMUL R15, R70.reuse, R15 ;  /* 0x0000000f460f7220 */ /* 0x040fe20000400000 */
[----:B------:R-:W-:Y:S01]  /*7cb0*/  HADD2.F32 R87, -RZ, R88.H0_H0 ;  /* 0x20000058ff577230 */ /* 0x000fe20000004100 */
[----:B------:R-:W-:Y:S01]  /*7cc0*/  F2FP.SATFINITE.E4M3.F32.PACK_AB_MERGE_C R157, R5, R4, R157 ;  /* 0x00000004059d723e */ /* 0x000fe2000480709d */
[C---:B------:R-:W-:Y:S01]  /*7cd0*/  FFMA R10, R73.reuse, R83, R10 ;  /* 0x00000053490a7223 */ /* 0x040fe2000000000a */
[C---:B------:R-:W-:Y:S01]  /*7ce0*/  FFMA R15, R73.reuse, R84, R15 ;  /* 0x00000054490f7223 */ /* 0x040fe2000000000f */
[C---:B------:R-:W-:Y:S01]  /*7cf0*/  FFMA R12, R73.reuse, R85, R12 ;  /* 0x00000055490c7223 */ /* 0x040fe2000000000c */
[----:B------:R-:W-:Y:S01]  /*7d00*/  F2FP.F16.E4M3.UNPACK_B R128, R149.H1 ;  /* 0x00000095ff80723e */ /* 0x000fe200030006ff */
[----:B------:R-:W-:Y:S01]  /*7d10*/  FFMA R13, R73, R86, R13 ;  /* 0x00000056490d7223 */ /* 0x000fe2000000000d */
[----:B------:R-:W-:Y:S01]  /*7d20*/  HADD2.F32 R126, -RZ, R126.H1_H1 ;  /* 0x3000007eff7e7230 */ /* 0x000fe20000004100 */
[----:B------:R-:W-:Y:S01]  /*7d30*/  F2FP.SATFINITE.E4M3.F32.PACK_AB_MERGE_C R158, R15, R10, RZ ;  /* 0x0000000a0f9e723e */ /* 0x000fe200048070ff */
[----:B------:R-:W-:Y:S02]  /*7d40*/  HADD2.F32 R88, -RZ, R88.H1_H1 ;  /* 0x30000058ff587230 */ /* 0x000fe40000004100 */
[C---:B------:R-:W-:Y:S01]  /*7d50*/  FMUL R14, R70.reuse, R18 ;  /* 0x00000012460e7220 */ /* 0x040fe20000400000 */
[C---:B------:R-:W-:Y:S01]  /*7d60*/  FMUL R19, R70.reuse, R19 ;  /* 0x0000001346137220 */ /* 0x040fe20000400000 */
[----:B------:R-:W-:Y:S01]  /*7d70*/  F2FP.SATFINITE.E4M3.F32.PACK_AB_MERGE_C R158, R9, R8, R158 ;  /* 0x00000008099e723e */ /* 0x000fe2000480709e */
[--C-:B------:R-:W-:Y:S02]  /*7d80*/  HADD2.F32 R91, -RZ, R92.reuse.H0_H0 ;  /* 0x2000005cff5b7230 */ /* 0x100fe40000004100 */
        /* <DEDUP_REMOVED lines=10> */
[----:B------:R-:W-:Y:S01]  /*7e30*/  F2FP.SATFINITE.E4M3.F32.PACK_AB_MERGE_C R159, R13, R12, R159 ;  /* 0x0000000c0d9f723e */ /* 0x000fe2000480709f */
[----:B------:R-:W-:Y:S02]  /*7e40*/  HADD2.F32 R95, -RZ, R96.H0_H0 ;  /* 0x20000060ff5f7230 */ /* 0x000fe40000004100 */
[C---:B------:R-:W-:Y:S01]  /*7e50*/  FFMA R18, R73.reuse, R91, R18 ;  /* 0x0000005b49127223 */ /* 0x040fe20000000012 */
[C---:B------:R-:W-:Y:S01]  /*7e60*/  FFMA R23, R73.reuse, R92, R23 ;  /* 0x0000005c49177223 */ /* 0x040fe20000000017 */
[C---:B------:R-:W-:Y:S01]  /*7e70*/  FFMA R20, R73.reuse, R93, R20 ;  /* 0x0000005d49147223 */ /* 0x040fe20000000014 */
[----:B------:R-:W-:Y:S01]  /*7e80*/  F2FP.F16.E4M3.UNPACK_B R132, R150.H1 ;  /* 0x00000096ff84723e */ /* 0x000fe200030006ff */
[----:B------:R1:W-:Y:S01]  /*7e90*/  STS.128 [R165+UR48+0x4400], R156 ;  /* 0x0044009ca5007988 */ /* 0x0003e20008000c30 */
[----:B------:R-:W-:Y:S01]  /*7ea0*/  FFMA R21, R73, R94, R21 ;  /* 0x0000005e49157223 */ /* 0x000fe20000000015 */
[----:B------:R-:W-:Y:S01]  /*7eb0*/  F2FP.SATFINITE.E4M3.F32.PACK_AB_MERGE_C R178, R23, R18, RZ ;  /* 0x0000001217b2723e */ /* 0x000fe200048070ff */
[----:B------:R-:W-:Y:S02]  /*7ec0*/  HADD2.F32 R130, -RZ, R130.H1_H1 ;  /* 0x30000082ff827230 */ /* 0x000fe40000004100 */
[C---:B------:R-:W-:Y:S01]  /*7ed0*/  FMUL R22, R70.reuse, R26 ;  /* 0x0000001a46167220 */ /* 0x040fe20000400000 */
[----:B------:R-:W-:Y:S02]  /*7ee0*/  HADD2.F32 R96, -RZ, R96.H1_H1 ;  /* 0x30000060ff607230 */ /* 0x000fe40000004100 */
[C---:B------:R-:W-:Y:S01]  /*7ef0*/  FMUL R27, R70.reuse, R27 ;  /* 0x0000001b461b7220 */ /* 0x040fe20000400000 */
[----:B------:R-:W-:Y:S02]  /*7f00*/  HADD2.F32 R99, -RZ, R100.H0_H0 ;  /* 0x20000064ff637230 */ /* 0x000fe40000004100 */
[C---:B------:R-:W-:Y:S01]  /*7f10*/  FFMA R22, R73.reuse, R95, R22 ;  /* 0x0000005f49167223 */ /* 0x040fe20000000016 */
[----:B------:R-:W-:Y:S01]  /*7f20*/  F2FP.F16.E4M3.UNPACK_B R134, R151 ;  /* 0x00000097ff86723e */ /* 0x000fe200020006ff */
        /* <DEDUP_REMOVED lines=8> */
[----:B------:R-:W-:Y:S02]  /*7fb0*/  HADD2.F32 R100, -RZ, R100.H1_H1 ;  /* 0x30000064ff647230 */ /* 0x000fe40000004100 */
[----:B------:R-:W-:Y:S01]  /*7fc0*/  FMUL R31, R70, R31 ;  /* 0x0000001f461f7220 */ /* 0x000fe20000400000 */
[--C-:B------:R-:W-:Y:S02]  /*7fd0*/  HADD2.F32 R103, -RZ, R104.reuse.H0_H0 ;  /* 0x20000068ff677230 */ /* 0x100fe40000004100 */
[C---:B------:R-:W-:Y:S01]  /*7fe0*/  FFMA R26, R73.reuse, R99, R26 ;  /* 0x00000063491a7223 */ /* 0x040fe2000000001a */
[----:B------:R-:W-:Y:S01]  /*7ff0*/  ISETP.NE.AND P0, PT, R168, RZ, PT ;  /* 0x000000ffa800720c */ /* 0x000fe20003f05270 */
[C---:B------:R-:W-:Y:S01]  /*8000*/  FFMA R31, R73.reuse, R100, R31 ;  /* 0x00000064491f7223 */ /* 0x040fe2000000001f */
[C---:B------:R-:W-:Y:S01]  /*8010*/  FFMA R28, R73.reuse, R101, R28 ;  /* 0x00000065491c7223 */ /* 0x040fe2000000001c */
[----:B------:R-:W-:Y:S01]  /*8020*/  LEA R195, R162, UR48, 0x3 ;  /* 0x00000030a2c37c11 */ /* 0x000fe2000f8e18ff */
[----:B------:R-:W-:Y:S01]  /*8030*/  FFMA R29, R73, R102, R29 ;  /* 0x00000066491d7223 */ /* 0x000fe2000000001d */
[----:B------:R-:W-:Y:S01]  /*8040*/  HADD2.F32 R104, -RZ, R104.H1_H1 ;  /* 0x30000068ff687230 */ /* 0x000fe20000004100 */
[----:B------:R-:W-:Y:S01]  /*8050*/  F2FP.SATFINITE.E4M3.F32.PACK_AB_MERGE_C R180, R31, R26, RZ ;  /* 0x0000001a1fb4723e */ /* 0x000fe200048070ff */
[C---:B------:R-:W-:Y:S01]  /*8060*/  FMUL R30, R70.reuse, R34 ;  /* 0x00000022461e7220 */ /* 0x040fe20000400000 */
[C---:B------:R-:W-:Y:S01]  /*8070*/  FMUL R35, R70.reuse, R35 ;  /* 0x0000002346237220 */ /* 0x040fe20000400000 */
[--C-:B------:R-:W-:Y:S01]  /*8080*/  HADD2.F32 R107, -RZ, R108.reuse.H0_H0 ;  /* 0x2000006cff6b7230 */ /* 0x100fe20000004100 */
[----:B-1----:R-:W-:Y:S01]  /*8090*/  F2FP.SATFINITE.E4M3.F32.PACK_AB_MERGE_C R156, R17, R16, R178 ;  /* 0x00000010119c723e */ /* 0x002fe200048070b2 */
[----:B------:R-:W-:Y:S01]  /*80a0*/  FFMA R30, R73, R103, R30 ;  /* 0x00000067491e7223 */ /* 0x000fe2000000001e */
[----:B------:R-:W-:Y:S01]  /*80b0*/  F2FP.SATFINITE.E4M3.F32.PACK_AB_MERGE_C R157, R21, R20, R179 ;  /* 0x00000014159d723e */ /* 0x000fe200048070b3 */
[----:B------:R-:W-:Y:S01]  /*80c0*/  FFMA R35, R73, R104, R35 ;  /* 0x0000006849237223 */ /* 0x000fe20000000023 */
[----:B------:R-:W-:Y:S01]  /*80d0*/  F2FP.SATFINITE.E4M3.F32.PACK_AB_MERGE_C R158, R25, R24, R180 ;  /* 0x00000018199e723e */ /* 0x000fe200048070b4 */
[----:B------:R-:W-:Y:S01]  /*80e0*/  FFMA R32, R73, R105, R32 ;  /* 0x0000006949207223 */ /* 0x000fe20000000020 */
[----:B------:R-:W-:Y:S01]  /*80f0*/  IADD3 R178, PT, PT, R175, R192, RZ ;  /* 0x000000c0afb27210 */ /* 0x000fe20007ffe0ff */
[----:B------:R-:W-:Y:S01]  /*8100*/  FFMA R33, R73, R106, R33 ;  /* 0x0000006a49217223 */ /* 0x000fe20000000021 */
[----:B------:R-:W-:Y:S01]  /*8110*/  IADD3 R179, PT, PT, R175, R194, RZ ;  /* 0x000000c2afb37210 */ /* 0x000fe20007ffe0ff */
[----:B------:R-:W-:Y:S01]  /*8120*/  HADD2.F32 R108, -RZ, R108.H1_H1 ;  /* 0x3000006cff6c7230 */ /* 0x000fe20000004100 */
[----:B------:R-:W-:Y:S01]  /*8130*/  IADD3 R180, PT, PT, R193, R178, RZ ;  /* 0x000000b2c1b47210 */ /* 0x000fe20007ffe0ff */
[C---:B------:R-:W-:Y:S01]  /*8140*/  FMUL R34, R70.reuse, R38 ;  /* 0x0000002646227220 */ /* 0x040fe20000400000 */
[----:B------:R-:W-:Y:S01]  /*8150*/  F2FP.SATFINITE.E4M3.F32.PACK_AB_MERGE_C R159, R35, R30, RZ ;  /* 0x0000001e239f723e */ /* 0x000fe200048070ff */
[C---:B------:R-:W-:Y:S01]  /*8160*/  FMUL R39, R70.reuse, R39 ;  /* 0x0000002746277220 */ /* 0x040fe20000400000 */
[--C-:B------:R-:W-:Y:S02]  /*8170*/  HADD2.F32 R111, -RZ, R112.reuse.H0_H0 ;  /* 0x20000070ff6f7230 */ /* 0x100fe40000004100 */
[----:B------:R-:W-:Y:S01]  /*8180*/  FFMA R34, R73, R107, R34 ;  /* 0x0000006b49227223 */ /* 0x000fe20000000022 */
[----:B------:R-:W-:Y:S01]  /*8190*/  F2FP.SATFINITE.E4M3.F32.PACK_AB_MERGE_C R159, R29, R28, R159 ;  /* 0x0000001c1d9f723e */ /* 0x000fe2000480709f */
[C---:B------:R-:W-:Y:S01]  /*81a0*/  FFMA R39, R73.reuse, R108, R39 ;  /* 0x0000006c49277223 */ /* 0x040fe20000000027 */
[C---:B------:R-:W-:Y:S01]  /*81b0*/  FFMA R36, R73.reuse, R109, R36 ;  /* 0x0000006d49247223 */ /* 0x040fe20000000024 */
[----:B------:R-:W-:Y:S01]  /*81c0*/  FFMA R37, R73, R110, R37 ;  /* 0x0000006e49257223 */ /* 0x000fe20000000025 */
[----:B------:R-:W-:Y:S01]  /*81d0*/  HADD2.F32 R112, -RZ, R112.H1_H1 ;  /* 0x30000070ff707230 */ /* 0x000fe20000004100 */
[----:B------:R1:W-:Y:S01]  /*81e0*/  STS.128 [R178+0x4010], R156 ;  /* 0x0040109cb2007388 */ /* 0x0003e20000000c00 */
[----:B------:R-:W-:Y:S01]  /*81f0*/  F2FP.SATFINITE.E4M3.F32.PACK_AB_MERGE_C R184, R39, R34, RZ ;  /* 0x0000002227b8723e */ /* 0x000fe200048070ff */
[C---:B------:R-:W-:Y:S01]  /*8200*/  FMUL R38, R70.reuse, R42 ;  /* 0x0000002a46267220 */ /* 0x040fe20000400000 */
[C---:B------:R-:W-:Y:S01]  /*8210*/  FMUL R43, R70.reuse, R43 ;  /* 0x0000002b462b7220 */ /* 0x040fe20000400000 */
[--C-:B------:R-:W-:Y:S01]  /*8220*/  HADD2.F32 R115, -RZ, R116.reuse.H0_H0 ;  /* 0x20000074ff737230 */ /* 0x100fe20000004100 */
[----:B------:R-:W-:Y:S01]  /*8230*/  F2FP.SATFINITE.E4M3.F32.PACK_AB_MERGE_C R184, R33, R32, R184 ;  /* 0x0000002021b8723e */ /* 0x000fe200048070b8 */
[C---:B------:R-:W-:Y:S01]  /*8240*/  FFMA R38, R73.reuse, R111, R38 ;  /* 0x0000006f49267223 */ /* 0x040fe20000000026 */
[C---:B------:R-:W-:Y:S01]  /*8250*/  FFMA R43, R73.reuse, R112, R43 ;  /* 0x00000070492b7223 */ /* 0x040fe2000000002b */
[C---:B------:R-:W-:Y:S01]  /*8260*/  FFMA R40, R73.reuse, R113, R40 ;  /* 0x0000007149287223 */ /* 0x040fe20000000028 */
[----:B------:R-:W-:Y:S01]  /*8270*/  FFMA R41, R73, R114, R41 ;  /* 0x0000007249297223 */ /* 0x000fe20000000029 */
[----:B------:R-:W-:Y:S02]  /*8280*/  HADD2.F32 R116, -RZ, R116.H1_H1 ;  /* 0x30000074ff747230 */ /* 0x000fe40000004100 */
        /* <DEDUP_REMOVED lines=8> */
[C---:B------:R-:W-:Y:S01]  /*8310*/  FFMA R45, R73.reuse, R118, R45 ;  /* 0x00000076492d7223 */ /* 0x040fe2000000002d */
[----:B------:R-:W-:Y:S02]  /*8320*/  HADD2.F32 R120, -RZ, R120.H1_H1 ;  /* 0x30000078ff787230 */ /* 0x000fe40000004100 */
[C---:B------:R-:W-:Y:S01]  /*8330*/  FMUL R46, R70.reuse, R50 ;  /* 0x00000032462e7220 */ /* 0x040fe20000400000 */
[C---:B------:R-:W-:Y:S01]  /*8340*/  FMUL R51, R70.reuse, R51 ;  /* 0x0000003346337220 */ /* 0x040fe20000400000 */
[--C-:B------:R-:W-:Y:S02]  /*8350*/  HADD2.F32 R123, -RZ, R124.reuse.H0_H0 ;  /* 0x2000007cff7b7230 */ /* 0x100fe40000004100 */
[C---:B------:R-:W-:Y:S01]  /*8360*/  FMUL R50, R70.reuse, R54 ;  /* 0x0000003646327220 */ /* 0x040fe20000400000 */
[C---:B------:R-:W-:Y:S01]  /*8370*/  FFMA R46, R73.reuse, R119, R46 ;  /* 0x00000077492e7223 */ /* 0x040fe2000000002e */
[----:B------:R-:W-:Y:S02]  /*8380*/  HADD2.F32 R124, -RZ, R124.H1_H1 ;  /* 0x3000007cff7c7230 */ /* 0x000fe40000004100 */
[C---:B------:R-:W-:Y:S01]  /*8390*/  FFMA R51, R73.reuse, R120, R51 ;  /* 0x0000007849337223 */ /* 0x040fe20000000033 */
[C---:B------:R-:W-:Y:S01]  /*83a0*/  FMUL R55, R70.reuse, R55 ;  /* 0x0000003746377220 */ /* 0x040fe20000400000 */
[C---:B------:R-:W-:Y:S01]  /*83b0*/  FFMA R48, R73.reuse, R121, R48 ;  /* 0x0000007949307223 */ /* 0x040fe20000000030 */
[C---:B------:R-:W-:Y:S01]  /*83c0*/  FFMA R49, R73.reuse, R122, R49 ;  /* 0x0000007a49317223 */ /* 0x040fe20000000031 */
[--C-:B------:R-:W-:Y:S02]  /*83d0*/  HADD2.F32 R127, -RZ, R128.reuse.H0_H0 ;  /* 0x20000080ff7f7230 */ /* 0x100fe40000004100 */
[C---:B------:R-:W-:Y:S01]  /*83e0*/  FFMA R50, R73.reuse, R123, R50 ;  /* 0x0000007b49327223 */ /* 0x040fe20000000032 */
[----:B------:R-:W-:Y:S02]  /*83f0*/  HADD2.F32 R128, -RZ, R128.H1_H1 ;  /* 0x30000080ff807230 */ /* 0x000fe40000004100 */
[C---:B------:R-:W-:Y:S01]  /*8400*/  FMUL R54, R70.reuse, R58 ;  /* 0x0000003a46367220 */ /* 0x040fe20000400000 */
        /* <DEDUP_REMOVED lines=16> */
[----:B------:R-:W-:Y:S01]  /*8510*/  FFMA R63, R73, R132, R63 ;  /* 0x00000084493f7223 */ /* 0x000fe2000000003f */
[----:B------:R-:W-:Y:S01]  /*8520*/  FMUL R67, R70, R67 ;  /* 0x0000004346437220 */ /* 0x000fe20000400000 */
[----:B------:R-:W-:Y:S01]  /*8530*/  F2FP.SATFINITE.E4M3.F32.PACK_AB_MERGE_C R186, R47, R42, RZ ;  /* 0x0000002a2fba723e */ /* 0x000fe200048070ff */
[----:B------:R-:W-:Y:S01]  /*8540*/  FFMA R60, R73, R133, R60 ;  /* 0x00000085493c7223 */ /* 0x000fe2000000003c */
[----:B------:R-:W-:Y:S01]  /*8550*/  F2FP.SATFINITE.E4M3.F32.PACK_AB_MERGE_C R187, R51, R46, RZ ;  /* 0x0000002e33bb723e */ /* 0x000fe200048070ff */
[C---:B------:R-:W-:Y:S01]  /*8560*/  FFMA R61, R73.reuse, R134, R61 ;  /* 0x00000086493d7223 */ /* 0x040fe2000000003d */
[C---:B------:R-:W-:Y:S01]  /*8570*/  FFMA R62, R73.reuse, R75, R62 ;  /* 0x0000004b493e7223 */ /* 0x040fe2000000003e */
[----:B------:R-:W-:Y:S01]  /*8580*/  FFMA R67, R73, R72, R67 ;  /* 0x0000004849437223 */ /* 0x000fe20000000043 */
[----:B------:R-:W-:Y:S02]  /*8590*/  F2FP.SATFINITE.E4M3.F32.PACK_AB_MERGE_C R186, R41, R40, R186 ;  /* 0x0000002829ba723e */ /* 0x000fe400048070ba */
[----:B------:R-:W-:Y:S02]  /*85a0*/  F2FP.SATFINITE.E4M3.F32.PACK_AB_MERGE_C R187, R45, R44, R187 ;  /* 0x0000002c2dbb723e */ /* 0x000fe400048070bb */
[----:B------:R-:W-:Y:S02]  /*85b0*/  F2FP.SATFINITE.E4M3.F32.PACK_AB_MERGE_C R188, R55, R50, RZ ;  /* 0x0000003237bc723e */ /* 0x000fe400048070ff */
[----:B------:R-:W-:Y:S01]  /*85c0*/  F2FP.SATFINITE.E4M3.F32.PACK_AB_MERGE_C R189, R59, R54, RZ ;  /* 0x000000363bbd723e */ /* 0x000fe200048070ff */
[----:B------:R1:W-:Y:S01]  /*85d0*/  STS.128 [R179+0x4020], R184 ;  /* 0x004020b8b3007388 */ /* 0x0003e20000000c00 */
[----:B------:R-:W-:Y:S02]  /*85e0*/  F2FP.SATFINITE.E4M3.F32.PACK_AB_MERGE_C R190, R63, R58, RZ ;  /* 0x0000003a3fbe723e */ /* 0x000fe400048070ff */
[----:B------:R-:W-:Y:S02]  /*85f0*/  F2FP.SATFINITE.E4M3.F32.PACK_AB_MERGE_C R191, R67, R62, RZ ;  /* 0x0000003e43bf723e */ /* 0x000fe400048070ff */
[----:B------:R-:W-:Y:S02]  /*8600*/  F2FP.SATFINITE.E4M3.F32.PACK_AB_MERGE_C R188, R49, R48, R188 ;  /* 0x0000003031bc723e */ /* 0x000fe400048070bc */
[----:B------:R-:W-:Y:S02]  /*8610*/  F2FP.SATFINITE.E4M3.F32.PACK_AB_MERGE_C R189, R53, R52, R189 ;  /* 0x0000003435bd723e */ /* 0x000fe400048070bd */
[----:B------:R-:W-:Y:S02]  /*8620*/  F2FP.SATFINITE.E4M3.F32.PACK_AB_MERGE_C R190, R57, R56, R190 ;  /* 0x0000003839be723e */ /* 0x000fe400048070be */
[----:B------:R-:W-:Y:S02]  /*8630*/  F2FP.SATFINITE.E4M3.F32.PACK_AB_MERGE_C R191, R61, R60, R191 ;  /* 0x0000003c3dbf723e */ /* 0x000fe400048070bf */
[----:B------:R-:W-:Y:S03]  /*8640*/  @P6 SHF.L.U32 R196, R161, 0x1f, RZ ;  /* 0x0000001fa1c46819 */ /* 0x000fe600000006ff */
[----:B------:R1:W-:Y:S01]  /*8650*/  STS.128 [R180+0x4010], R188 ;  /* 0x004010bcb4007388 */ /* 0x0003e20000000c00 */
[----:B------:R-:W-:Y:S01]  /*8660*/  @!PT LDS RZ, [RZ] ;  /* 0x00000000fffff984 */ /* 0x000fe20000000800 */
[----:B------:R-:W-:Y:S01]  /*8670*/  @!PT LDS RZ, [RZ] ;  /* 0x00000000fffff984 */ /* 0x000fe20000000800 */
[----:B------:R-:W-:Y:S01]  /*8680*/  @!PT LDS RZ, [RZ] ;  /* 0x00000000fffff984 */ /* 0x000fe20000000800 */
[----:B------:R-:W-:Y:S01]  /*8690*/  @!PT LDS RZ, [RZ] ;  /* 0x00000000fffff984 */ /* 0x000fe20000000800 */
[----:B------:R2:W-:Y:S07]  /*86a0*/  MEMBAR.ALL.CTA ;  /* 0x0000000000007992 */ /* 0x0005ee0000008000 */
[----:B--2---:R-:W2:Y:S02]  /*86b0*/  FENCE.VIEW.ASYNC.S ;  /* 0x00000000000073c6 */ /* 0x004ea40000000000 */
[----:B--2---:R-:W-:Y:S06]  /*86c0*/  BAR.SYNC.DEFER_BLOCKING 0x1, 0x80 ;  /* 0x0042000000007b1d */ /* 0x004fec0000010000 */
[----:B------:R-:W-:Y:S05]  /*86d0*/  @P0 BRA `(.L_x_109) ;  /* 0x0000000000280947 */ /* 0x000fea0003800000 */
[----:B------:R-:W2:Y:S01]  /*86e0*/  LDCU.64 UR6, c[0x0][0x348] ;  /* 0x00006900ff0677ac */ /* 0x000ea20008000a00 */
[----:B------:R-:W-:Y:S01]  /*86f0*/  UIADD3 UR4, UPT, UPT, UR48, 0x4400, URZ ;  /* 0x0000440030047890 */ /* 0x000fe2000fffe0ff */
[----:B------:R-:W-:Y:S05]  /*8700*/  UMOV UR41, UR49 ;  /* 0x0000003100297c82 */ /* 0x000fea0008000000 */
[----:B------:R-:W-:Y:S04]  /*8710*/  MOV R176, UR4 ;  /* 0x0000000400b07c02 */ /* 0x000fe80008000f00 */
[----:B------:R-:W-:Y:S01]  /*8720*/  R2UR UR40, R176 ;  /* 0x00000000b02872ca */ /* 0x000fe200000e0000 */
[----:B--2---:R-:W-:Y:S04]  /*8730*/  UIADD3 UR4, UP0, UPT, UR6, 0x680, URZ ;  /* 0x0000068006047890 */ /* 0x004fe8000ff1e0ff */
[----:B------:R-:W-:Y:S09]  /*8740*/  UIADD3.X UR5, UPT, UPT, URZ, UR7, URZ, UP0, !UPT ;  /* 0x00000007ff057290 */ /* 0x000ff200087fe4ff */
[----:B------:R2:W-:Y:S01]  /*8750*/  UTMASTG.4D [UR40], [UR4] ;  /* 0x00000028040073b5 */ /* 0x0005e20008018000 */
[----:B------:R0:W-:Y:S01]  /*8760*/  UTMACMDFLUSH ;  /* 0x00000000000079b7 */ /* 0x0001e20000000000 */
[----:B--2---:R-:W-:Y:S04]  /*8770*/  DEPBAR.LE SB0, 0x1 ;  /* 0x000080400000791a */ /* 0x004fe80000000000 */
.L_x_109:
[----:B------:R-:W-:Y:S05]  /*8780*/  BSYNC.RECONVERGENT B0 ;  /* 0x0000000000007941 */ /* 0x000fea0003800200 */
.L_x_108:
[----:B------:R-:W-:Y:S06]  /*8790*/  BAR.SYNC.DEFER_BLOCKING 0x1, 0x80 ;  /* 0x0042000000007b1d */ /* 0x000fec0000010000 */
[----:B------:R-:W2:Y:S01]  /*87a0*/  @P6 SYNCS.PHASECHK.TRANS64.TRYWAIT P0, [R195+URZ+0x180], R196 ;  /* 0x000180c4c30065a7 */ /* 0x000ea200080011ff */
[----:B------:R-:W-:Y:S01]  /*87b0*/  BSSY B1, `(.L_x_110) ;  /* 0x0000023000017945 */ /* 0x000fe20003800000 */
[----:B--2---:R-:W-:Y:S03]  /*87c0*/  @P6 SEL R182, RZ, 0x1, !P0 ;  /* 0x00000001ffb66807 */ /* 0x004fe60004000000 */
[----:B------:R-:W-:Y:S05]  /*87d0*/  @!P6 BRA `(.L_x_111) ;  /* 0x000000000080e947 */ /* 0x000fea0003800000 */
[----:B------:R-:W-:Y:S01]  /*87e0*/  ISETP.NE.AND P1, PT, R183, RZ, PT ;  /* 0x000000ffb700720c */ /* 0x000fe20003f25270 */
[----:B------:R-:W2:Y:S01]  /*87f0*/  S2R R0, SR_CgaCtaId ;  /* 0x0000000000007919 */ /* 0x000ea20000008800 */
[----:B------:R-:W-:Y:S01]  /*8800*/  ISETP.NE.AND P0, PT, R182, RZ, PT ;  /* 0x000000ffb600720c */ /* 0x000fe20003f05270 */
[----:B------:R-:W-:Y:S10]  /*8810*/  BSSY B0, `(.L_x_112) ;  /* 0x0000009000007945 */ /* 0x000ff40003800000 */
[----:B------:R-:W-:Y:S04]  /*8820*/  @P1 IMAD R3, R162, 0x2000, R175 ;  /* 0x00002000a2031824 */ /* 0x000fe800078e02af */
[C---:B------:R-:W-:Y:S01]  /*8830*/  @P1 IMAD.IADD R192, R3.reuse, 0x1, R192 ;  /* 0x0000000103c01824 */ /* 0x040fe200078e02c0 */
[----:B------:R-:W-:Y:S03]  /*8840*/  @P1 IADD3 R194, PT, PT, R3, R194, RZ ;  /* 0x000000c203c21210 */ /* 0x000fe60007ffe0ff */
[----:B------:R-:W-:Y:S01]  /*8850*/  @P1 IMAD.IADD R193, R193, 0x1, R192 ;  /* 0x00000001c1c11824 */ /* 0x000fe200078e02c0 */
[----:B------:R-:W-:Y:S06]  /*8860*/  @P0 BRA `(.L_x_113) ;  /* 0x00000000000c0947 */ /* 0x000fec0003800000 */
[----:B------:R-:W-:Y:S04]  /*8870*/  SHF.L.U32 R2, R161, 0x1f, RZ ;  /* 0x0000001fa1027819 */ /* 0x000fe800000006ff */
[----:B------:R-:W3:Y:S02]  /*8880*/  SYNCS.PHASECHK.TRANS64.TRYWAIT P0, [R195+URZ+0x180], R2 ;  /* 0x00018002c30075a7 */ /* 0x000ee400080011ff */
[----:B---3--:R-:W-:Y:S05]  /*8890*/  @!P0 BRA `(.L_x_114) ;  /* 0x0000002400348947 */ /* 0x008fea0003800000 */
.L_x_113:
[----:B------:R-:W-:Y:S05]  /*88a0*/  BSYNC B0 ;  /* 0x0000000000007941 */ /* 0x000fea0003800000 */
.L_x_112:
[----:B------:R-:W-:Y:S01]  /*88b0*/  ISETP.NE.AND P0, PT, R183, RZ, PT ;  /* 0x000000ffb700720c */ /* 0x000fe20003f05270 */
[----:B---3--:R-:W-:Y:S02]  /*88c0*/  VIADD R195, R195, 0x190 ;  /* 0x00000190c3c37836 */ /* 0x008fe40000000000 */
[----:B------:R-:W-:Y:S03]  /*88d0*/  VIADD R162, R162, 0x1 ;  /* 0x00000001a2a27836 */ /* 0x000fe60000000000 */
[----:B--2---:R-:W-:Y:S07]  /*88e0*/  PRMT R0, R0, 0x654, R195 ;  /* 0x0000065400007816 */ /* 0x004fee00000000c3 */
[----:B------:R2:W3:Y:S04]  /*88f0*/  @P0 LDS.128 R136, [R3] ;  /* 0x0000000003880984 */ /* 0x0004e80000000c00 */
[----:B------:R2:W4:Y:S04]  /*8900*/  @P0 LDS.128 R140, [R192+0x10] ;  /* 0x00001000c08c0984 */ /* 0x0005280000000c00 */
        /* <DEDUP_REMOVED lines=9> */
[----:B------:R-:W-:Y:S01]  /*89a0*/  SEL R162, R162, RZ, P0 ;  /* 0x000000ffa2a27207 */ /* 0x000fe20000000000 */
[----:B-----5:R5:W-:Y:S02]  /*89b0*/  SYNCS.ARRIVE.TRANS64.RED.A1T0 RZ, [R0+URZ], RZ ;  /* 0x000000ff00ff79a7 */ /* 0x020be400081004ff */
[----:B-----5:R-:W-:Y:S04]  /*89c0*/  SEL R0, RZ, 0x1, P0 ;  /* 0x00000001ff007807 */ /* 0x020fe80000000000 */
[----:B--234-:R-:W-:Y:S02]  /*89d0*/  LOP3.LUT R161, R161, R0, RZ, 0x3c, !PT ;  /* 0x00000000a1a17212 */ /* 0x01cfe400078e3cff */
.L_x_111:
[----:B------:R-:W-:Y:S05]  /*89e0*/  BSYNC B1 ;  /* 0x0000000000017941 */ /* 0x000fea0003800000 */
.L_x_110:
[----:B------:R-:W-:Y:S05]  /*89f0*/  VIADD R3, R71, 0x40 ;  /* 0x0000004047037836 */ /* 0x000fea0000000000 */
[----:B------:R-:W-:Y:S04]  /*8a00*/  SHF.R.U32.HI R3, RZ, 0x15, R3 ;  /* 0x00000015ff037819 */ /* 0x000fe80000011603 */
[----:B------:R-:W-:Y:S11]  /*8a10*/  LOP3.LUT P0, RZ, R3, 0x3, R170, 0x48, !PT ;  /* 0x0000000303ff7812 */ /* 0x000ff600078048aa */
[----:B------:R-:W-:Y:S02]  /*8a20*/  @!UPT UIADD3 URZ, UPT, UPT, URZ, URZ, URZ ;  /* 0x000000fffffff290 */ /* 0x000fe4000fffe0ff */
[----:B------:R-:W-:Y:S05]  /*8a30*/  @!P0 BRA `(.L_x_115) ;  /* 0x0000000000408947 */ /* 0x000fea0003800000 */
[----:B------:R-:W2:Y:S01]  /*8a40*/  LDCU.64 UR8, c[0x4][0x70] ;  /* 0x01000e00ff0877ac */ /* 0x000ea20008000a00 */
[----:B------:R-:W-:Y:S01]  /*8a50*/  MOV R3, 0x0 ;  /* 0x0000000000037802 */ /* 0x000fe20000000f00 */
[----:B------:R-:W-:Y:S02]  /*8a60*/  HFMA2 R12, -RZ, RZ, 0, 5.9604644775390625e-08 ;  /* 0x00000001ff0c7431 */ /* 0x000fe400000001ff */
[----:B------:R-:W-:Y:S02]  /*8a70*/  IMAD.MOV.U32 R8, RZ, RZ, 0x192 ;  /* 0x00000192ff087424 */ /* 0x000fe400078e00ff */
[----:B------:R-:W-:Y:S01]  /*8a80*/  IMAD.MOV.U32 R13, RZ, RZ, RZ ;  /* 0x000000ffff0d7224 */ /* 0x000fe200078e00ff */
[----:B------:R-:W3:Y:S01]  /*8a90*/  LDCU.64 UR6, c[0x4][0x78] ;  /* 0x01000f00ff0677ac */ /* 0x000ee20008000a00 */
[----:B------:R-:W4:Y:S01]  /*8aa0*/  LDC.64 R2, c[0x4][R3] ;  /* 0x0100000003027b82 */ /* 0x000f220000000a00 */
[----:B------:R-:W5:Y:S01]  /*8ab0*/  LDCU.64 UR4, c[0x4][0x10] ;  /* 0x01000200ff0477ac */ /* 0x000f620008000a00 */
[----:B--2---:R-:W-:Y:S01]  /*8ac0*/  MOV R5, UR9 ;  /* 0x0000000900057c02 */ /* 0x004fe20008000f00 */
[----:B------:R-:W-:Y:S01]  /*8ad0*/  IMAD.U32 R4, RZ, RZ, UR8 ;  /* 0x00000008ff047e24 */ /* 0x000fe2000f8e00ff */
[----:B---3--:R-:W-:Y:S01]  /*8ae0*/  MOV R7, UR7 ;  /* 0x0000000700077c02 */ /* 0x008fe20008000f00 */
[----:B------:R-:W-:Y:S01]  /*8af0*/  IMAD.U32 R6, RZ, RZ, UR6 ;  /* 0x00000006ff067e24 */ /* 0x000fe2000f8e00ff */
[----:B-----5:R-:W-:Y:S01]  /*8b00*/  MOV R11, UR5 ;  /* 0x00000005000b7c02 */ /* 0x020fe20008000f00 */
[----:B------:R-:W-:Y:S02]  /*8b10*/  IMAD.U32 R10, RZ, RZ, UR4 ;  /* 0x00000004ff0a7e24 */ /* 0x000fe4000f8e00ff */
[----:B------:R-:W-:Y:S07]  /*8b20*/  LEPC R20, `(.L_x_115) ;  /* 0x000000001014794e */ /* 0x000fee0000000000 */
[----:B-1--4-:R-:W-:Y:S05]  /*8b30*/  CALL.ABS.NOINC R2 ;  /* 0x0000000002007343 */ /* 0x012fea0003c00000 */
.L_x_115:
[----:B------:R-:W-:Y:S01]  /*8b40*/  ISETP.NE.AND P0, PT, R168, RZ, PT ;  /* 0x000000ffa800720c */ /* 0x000fe20003f05270 */
[----:B------:R-:W-:Y:S05]  /*8b50*/  WARPSYNC.ALL ;  /* 0x0000000000007948 */ /* 0x000fea0003800000 */
[----:B------:R-:W-:Y:S01]  /*8b60*/  R2UR UR4, R71 ;  /* 0x00000000470472ca */ /* 0x000fe200000e0000 */
[----:B------:R-:W2:Y:S01]  /*8b70*/  S2UR UR6, SR_CgaCtaId ;  /* 0x00000000000679c3 */ /* 0x000ea20000008800 */
[----:B------:R-:W-:Y:S01]  /*8b80*/  F2FP.F16.E4M3.UNPACK_B R11, R137 ;  /* 0x00000089ff0b723e */ /* 0x000fe200020006ff */
[----:B------:R-:W-:Y:S01]  /*8b90*/  BSSY.RECONVERGENT B0, `(.L_x_116) ;  /* 0x000011b000007945 */ /* 0x000fe20003800200 */
[----:B------:R-:W-:Y:S02]  /*8ba0*/  F2FP.F16.E4M3.UNPACK_B R10, R138 ;  /* 0x0000008aff0a723e */ /* 0x000fe400020006ff */
[----:B------:R-:W-:Y:S01]  /*8bb0*/  F2FP.F16.E4M3.UNPACK_B R9, R139 ;  /* 0x0000008bff09723e */ /* 0x000fe200020006ff */
[--C-:B------:R-:W-:Y:S01]  /*8bc0*/  HADD2.F32 R74, -RZ, R11.reuse.H0_H0 ;  /* 0x2000000bff4a7230 */ /* 0x100fe20000004100 */
[----:B------:R-:W-:Y:S01]  /*8bd0*/  F2FP.F16.E4M3.UNPACK_B R8, R140 ;  /* 0x0000008cff08723e */ /* 0x000fe200020006ff */
[----:B------:R-:W-:Y:S01]  /*8be0*/  HADD2.F32 R76, -RZ, R11.H1_H1 ;  /* 0x3000000bff4c7230 */ /* 0x000fe20000004100 */
[----:B------:R-:W-:Y:S01]  /*8bf0*/  F2FP.F16.E4M3.UNPACK_B R7, R141 ;  /* 0x0000008dff07723e */ /* 0x000fe200020006ff */
[--C-:B------:R-:W-:Y:S01]  /*8c00*/  HADD2.F32 R77, -RZ, R10.reuse.H0_H0 ;  /* 0x2000000aff4d7230 */ /* 0x100fe20000004100 */
[----:B------:R-:W-:Y:S01]  /*8c10*/  F2FP.F16.E4M3.UNPACK_B R6, R142 ;  /* 0x0000008eff06723e */ /* 0x000fe200020006ff */
[----:B------:R-:W-:Y:S01]  /*8c20*/  HADD2.F32 R80, -RZ, R10.H1_H1 ;  /* 0x3000000aff507230 */ /* 0x000fe20000004100 */
[----:B------:R-:W-:Y:S01]  /*8c30*/  F2FP.F16.E4M3.UNPACK_B R5, R143 ;  /* 0x0000008fff05723e */ /* 0x000fe200020006ff */
[--C-:B------:R-:W-:Y:S01]  /*8c40*/  HADD2.F32 R81, -RZ, R9.reuse.H0_H0 ;  /* 0x20000009ff517230 */ /* 0x100fe20000004100 */
[----:B-1----:R-:W-:Y:S01]  /*8c50*/  F2FP.F16.E4M3.UNPACK_B R4, R144 ;  /* 0x00000090ff04723e */ /* 0x002fe200020006ff */
[----:B------:R-:W-:Y:S01]  /*8c60*/  HADD2.F32 R84, -RZ, R9.H1_H1 ;  /* 0x30000009ff547230 */ /* 0x000fe20000004100 */
[-C--:B------:R-:W-:Y:S01]  /*8c70*/  F2FP.F16.E4M3.UNPACK_B R2, R136.reuse ;  /* 0x00000088ff02723e */ /* 0x080fe200020006ff */
[--C-:B------:R-:W-:Y:S01]  /*8c80*/  HADD2.F32 R85, -RZ, R8.reuse.H0_H0 ;  /* 0x20000008ff557230 */ /* 0x100fe20000004100 */
[----:B------:R-:W-:Y:S01]  /*8c90*/  F2FP.F16.E4M3.UNPACK_B R136, R136.H1 ;  /* 0x00000088ff88723e */ /* 0x000fe200030006ff */
[----:B------:R-:W-:Y:S01]  /*8ca0*/  HADD2.F32 R87, -RZ, R8.H1_H1 ;  /* 0x30000008ff577230 */ /* 0x000fe20000004100 */
[----:B------:R-:W-:Y:S01]  /*8cb0*/  F2FP.F16.E4M3.UNPACK_B R137, R137.H1 ;  /* 0x00000089ff89723e */ /* 0x000fe200030006ff */
[--C-:B------:R-:W-:Y:S01]  /*8cc0*/  HADD2.F32 R90, -RZ, R7.reuse.H0_H0 ;  /* 0x20000007ff5a7230 */ /* 0x100fe20000004100 */
[----:B------:R-:W-:Y:S01]  /*8cd0*/  F2FP.F16.E4M3.UNPACK_B R138, R138.H1 ;  /* 0x0000008aff8a723e */ /* 0x000fe200030006ff */
[----:B------:R-:W-:Y:S01]  /*8ce0*/  HADD2.F32 R91, -RZ, R7.H1_H1 ;  /* 0x30000007ff5b7230 */ /* 0x000fe20000004100 */
[----:B------:R-:W-:Y:S01]  /*8cf0*/  F2FP.F16.E4M3.UNPACK_B R139, R139.H1 ;  /* 0x0000008bff8b723e */ /* 0x000fe200030006ff */
[--C-:B------:R-:W-:Y:S01]  /*8d00*/  HADD2.F32 R94, -RZ, R6.reuse.H0_H0 ;  /* 0x20000006ff5e7230 */ /* 0x100fe20000004100 */
[----:B------:R-:W-:Y:S01]  /*8d10*/  R2UR UR5, R181 ;  /* 0x00000000b50572ca */ /* 0x000fe200000e0000 */
[----:B------:R-:W-:Y:S01]  /*8d20*/  HADD2.F32 R95, -RZ, R6.H1_H1 ;  /* 0x30000006ff5f7230 */ /* 0x000fe20000004100 */
        /* <DEDUP_REMOVED lines=9> */
[----:B------:R-:W1:Y:S01]  /*8dc0*/  LDTM.x64 R4, tmem[UR4+0x40] ;  /* 0x00004004000479ee */ /* 0x000e620008340000 */
[--C-:B------:R-:W-:Y:S01]  /*8dd0*/  HADD2.F32 R0, -RZ, R2.reuse.H0_H0 ;  /* 0x20000002ff007230 */ /* 0x100fe20000004100 */
[----:B------:R-:W-:Y:S01]  /*8de0*/  NOP ;  /* 0x0000000000007918 */ /* 0x000fe20000000000 */
[----:B------:R-:W-:Y:S01]  /*8df0*/  UIADD3 UR4, UPT, UPT, UR5, 0x1d0, URZ ;  /* 0x000001d005047890 */ /* 0x000fe2000fffe0ff */
[----:B------:R-:W-:Y:S01]  /*8e00*/  HADD2.F32 R2, -RZ, R2.H1_H1 ;  /* 0x30000002ff027230 */ /* 0x000fe20000004100 */
[----:B------:R-:W-:Y:S01]  /*8e10*/  F2FP.F16.E4M3.UNPACK_B R127, R150 ;  /* 0x00000096ff7f723e */ /* 0x000fe200020006ff */
[----:B------:R-:W-:Y:S01]  /*8e20*/  HADD2.F32 R78, -RZ, R137.H1_H1 ;  /* 0x30000089ff4e7230 */ /* 0x000fe20000004100 */
[----:B------:R-:W-:Y:S01]  /*8e30*/  F2FP.F16.E4M3.UNPACK_B R130, R151 ;  /* 0x00000097ff82723e */ /* 0x000fe200020006ff */
        /* <DEDUP_REMOVED lines=16> */
[----:B--2---:R-:W-:Y:S01]  /*8f40*/  UPRMT UR4, UR6, 0x654, UR4 ;  /* 0x0000065406047896 */ /* 0x004fe20008000004 */
[C---:B-1----:R-:W-:Y:S01]  /*8f50*/  FMUL R4, R70.reuse, R4 ;  /* 0x0000000446047220 */ /* 0x042fe20000400000 */
[C---:B------:R-:W-:Y:S01]  /*8f60*/  FMUL R5, R70.reuse, R5 ;  /* 0x0000000546057220 */ /* 0x040fe20000400000 */
[--C-:B------:R-:W-:Y:S02]  /*8f70*/  HADD2.F32 R3, -RZ, R136.reuse.H0_H0 ;  /* 0x20000088ff037230 */ /* 0x100fe40000004100 */
[C---:B------:R-:W-:Y:S01]  /*8f80*/  FMUL R8, R70.reuse, R8 ;  /* 0x0000000846087220 */ /* 0x040fe20000400000 */
[C---:B------:R-:W-:Y:S01]  /*8f90*/  FFMA R4, R73.reuse, R0, R4 ;  /* 0x0000000049047223 */ /* 0x040fe20000000004 */
[C---:B------:R-:W-:Y:S01]  /*8fa0*/  FFMA R5, R73.reuse, R2, R5 ;  /* 0x0000000249057223 */ /* 0x040fe20000000005 */
[C---:B------:R-:W-:Y:S01]  /*8fb0*/  FMUL R9, R70.reuse, R9 ;  /* 0x0000000946097220 */ /* 0x040fe20000400000 */
[C---:B------:R-:W-:Y:S01]  /*8fc0*/  FMUL R12, R70.reuse, R12 ;  /* 0x0000000c460c7220 */ /* 0x040fe20000400000 */
[----:B------:R-:W-:Y:S01]  /*8fd0*/  SYNCS.ARRIVE.TRANS64.RED.A1T0 RZ, [UR4], RZ ;  /* 0x000000ffffff79a7 */ /* 0x000fe20008100404 */
[C---:B------:R-:W-:Y:S01]  /*8fe0*/  FMUL R13, R70.reuse, R13 ;  /* 0x0000000d460d7220 */ /* 0x040fe20000400000 */
[C---:B------:R-:W-:Y:S01]  /*8ff0*/  FMUL R16, R70.reuse, R16 ;  /* 0x0000001046107220 */ /* 0x040fe20000400000 */
[C---:B------:R-:W-:Y:S01]  /*9000*/  FMUL R17, R70.reuse, R17 ;  /* 0x0000001146117220 */ /* 0x040fe20000400000 */
[C---:B------:R-:W-:Y:S01]  /*9010*/  FMUL R0, R70.reuse, R20 ;  /* 0x0000001446007220 */ /* 0x040fe20000400000 */
[C---:B------:R-:W-:Y:S01]  /*9020*/  FMUL R2, R70.reuse, R21 ;  /* 0x0000001546027220 */ /* 0x040fe20000400000 */
[C---:B------:R-:W-:Y:S01]  /*9030*/  FMUL R21, R70.reuse, R28 ;  /* 0x0000001c46157220 */ /* 0x040fe20000400000 */
[----:B------:R-:W-:Y:S02]  /*9040*/  HADD2.F32 R122, -RZ, R123.H0_H0 ;  /* 0x2000007bff7a7230 */ /* 0x000fe40000004100 */
[C---:B------:R-:W-:Y:S01]  /*9050*/  FMUL R6, R70.reuse, R6 ;  /* 0x0000000646067220 */ /* 0x040fe20000400000 */
[----:B------:R-:W-:Y:S02]  /*9060*/  HADD2.F32 R72, -RZ, R136.H1_H1 ;  /* 0x30000088ff487230 */ /* 0x000fe40000004100 */
[C---:B------:R-:W-:Y:S01]  /*9070*/  FMUL R7, R70.reuse, R7 ;  /* 0x0000000746077220 */ /* 0x040fe20000400000 */
[----:B------:R-:W-:Y:S02]  /*9080*/  HADD2.F32 R75, -RZ, R137.H0_H0 ;  /* 0x20000089ff4b7230 */ /* 0x000fe40000004100 */
[C---:B------:R-:W-:Y:S01]  /*9090*/  FFMA R6, R73.reuse, R3, R6 ;  /* 0x0000000349067223 */ /* 0x040fe20000000006 */
[----:B------:R-:W-:Y:S02]  /*90a0*/  HADD2.F32 R123, -RZ, R123.H1_H1 ;  /* 0x3000007bff7b7230 */ /* 0x000fe40000004100 */
[C---:B------:R-:W-:Y:S01]  /*90b0*/  FFMA R7, R73.reuse, R72, R7 ;  /* 0x0000004849077223 */ /* 0x040fe20000000007 */
[C---:B------:R-:W-:Y:S01]  /*90c0*/  FFMA R8, R73.reuse, R74, R8 ;  /* 0x0000004a49087223 */ /* 0x040fe20000000008 */
[----:B------:R-:W-:Y:S01]  /*90d0*/  FFMA R9, R73, R76, R9 ;  /* 0x0000004c49097223 */ /* 0x000fe20000000009 */
[--C-:B------:R-:W-:Y:S02]  /*90e0*/  HADD2.F32 R126, -RZ, R127.reuse.H0_H0 ;  /* 0x2000007fff7e7230 */ /* 0x100fe40000004100 */
[C---:B------:R-:W-:Y:S01]  /*90f0*/  FMUL R10, R70.reuse, R10 ;  /* 0x0000000a460a7220 */ /* 0x040fe20000400000 */
[----:B------:R-:W-:Y:S01]  /*9100*/  F2FP.SATFINITE.E4M3.F32.PACK_AB_MERGE_C R76, R7, R6, RZ ;  /* 0x00000006074c723e */ /* 0x000fe200048070ff */
[C---:B------:R-:W-:Y:S01]  /*9110*/  FMUL R7, R70.reuse, R24 ;  /* 0x0000001846077220 */ /* 0x040fe20000400000 */
[----:B------:R-:W-:Y:S02]  /*9120*/  HADD2.F32 R127, -RZ, R127.H1_H1 ;  /* 0x3000007fff7f7230 */ /* 0x000fe40000004100 */
[C---:B------:R-:W-:Y:S01]  /*9130*/  FFMA R10, R73.reuse, R75, R10 ;  /* 0x0000004b490a7223 */ /* 0x040fe2000000000a */
[----:B------:R-:W-:Y:S02]  /*9140*/  HADD2.F32 R72, -RZ, R130.H0_H0 ;  /* 0x20000082ff487230 */ /* 0x000fe40000004100 */
[C---:B------:R-:W-:Y:S01]  /*9150*/  FMUL R11, R70.reuse, R11 ;  /* 0x0000000b460b7220 */ /* 0x040fe20000400000 */
[--C-:B------:R-:W-:Y:S02]  /*9160*/  HADD2.F32 R79, -RZ, R138.reuse.H0_H0 ;  /* 0x2000008aff4f7230 */ /* 0x100fe40000004100 */
[C---:B------:R-:W-:Y:S01]  /*9170*/  FMUL R14, R70.reuse, R14 ;  /* 0x0000000e460e7220 */ /* 0x040fe20000400000 */
[----:B------:R-:W-:Y:S02]  /*9180*/  HADD2.F32 R82, -RZ, R138.H1_H1 ;  /* 0x3000008aff527230 */ /* 0x000fe40000004100 */
[C---:B------:R-:W-:Y:S01]  /*9190*/  FFMA R11, R73.reuse, R78, R11 ;  /* 0x0000004e490b7223 */ /* 0x040fe2000000000b */
[C---:B------:R-:W-:Y:S01]  /*91a0*/  FFMA R12, R73.reuse, R77, R12 ;  /* 0x0000004d490c7223 */ /* 0x040fe2000000000c */
[C---:B------:R-:W-:Y:S01]  /*91b0*/  FFMA R13, R73.reuse, R80, R13 ;  /* 0x00000050490d7223 */ /* 0x040fe2000000000d */
[----:B------:R-:W-:Y:S01]  /*91c0*/  FFMA R14, R73, R79, R14 ;  /* 0x0000004f490e7223 */ /* 0x000fe2000000000e */
[----:B------:R-:W-:Y:S01]  /*91d0*/  HADD2.F32 R75, -RZ, R130.H1_H1 ;  /* 0x30000082ff4b7230 */ /* 0x000fe20000004100 */
[----:B------:R-:W-:Y:S01]  /*91e0*/  F2FP.SATFINITE.E4M3.F32.PACK_AB_MERGE_C R78, R11, R10, RZ ;  /* 0x0000000a0b4e723e */ /* 0x000fe200048070ff */
[C---:B------:R-:W-:Y:S01]  /*91f0*/  FMUL R10, R70.reuse, R25 ;  /* 0x00000019460a7220 */ /* 0x040fe20000400000 */
[C---:B------:R-:W-:Y:S01]  /*9200*/  FMUL R25, R70.reuse, R32 ;  /* 0x0000002046197220 */ /* 0x040fe20000400000 */
        /* <DEDUP_REMOVED lines=8> */
[C---:B------:R-:W-:Y:S01]  /*9290*/  FMUL R19, R70.reuse, R19 ;  /* 0x0000001346137220 */ /* 0x040fe20000400000 */
[--C-:B------:R-:W-:Y:S01]  /*92a0*/  HADD2.F32 R88, -RZ, R140.reuse.H0_H0 ;  /* 0x2000008cff587230 */ /* 0x100fe20000004100 */
[----:B------:R-:W-:Y:S01]  /*92b0*/  F2FP.SATFINITE.E4M3.F32.PACK_AB_MERGE_C R14, R15, R14, RZ ;  /* 0x0000000e0f0e723e */ /* 0x000fe200048070ff */
[----:B------:R-:W-:Y:S02]  /*92c0*/  HADD2.F32 R89, -RZ, R140.H1_H1 ;  /* 0x3000008cff597230 */ /* 0x000fe40000004100 */
[C---:B------:R-:W-:Y:S01]  /*92d0*/  FFMA R19, R73.reuse, R86, R19 ;  /* 0x0000005649137223 */ /* 0x040fe20000000013 */
[C---:B------:R-:W-:Y:S01]  /*92e0*/  FFMA R0, R73.reuse, R85, R0 ;  /* 0x0000005549007223 */ /* 0x040fe20000000000 */
[----:B------:R-:W-:Y:S01]  /*92f0*/  FFMA R2, R73, R87, R2 ;  /* 0x0000005749027223 */ /* 0x000fe20000000002 */
[C---:B------:R-:W-:Y:S01]  /*9300*/  FMUL R3, R70.reuse, R22 ;  /* 0x0000001646037220 */ /* 0x040fe20000400000 */
[C---:B------:R-:W-:Y:S01]  /*9310*/  FMUL R22, R70.reuse, R29 ;  /* 0x0000001d46167220 */ /* 0x040fe20000400000 */
[----:B------:R-:W-:Y:S01]  /*9320*/  F2FP.SATFINITE.E4M3.F32.PACK_AB_MERGE_C R18, R19, R18, RZ ;  /* 0x000000121312723e */ /* 0x000fe200048070ff */
[C---:B------:R-:W-:Y:S01]  /*9330*/  FMUL R29, R70.reuse, R36 ;  /* 0x00000024461d7220 */ /* 0x040fe20000400000 */
[C---:B------:R-:W-:Y:S01]  /*9340*/  FFMA R3, R73.reuse, R88, R3 ;  /* 0x0000005849037223 */ /* 0x040fe20000000003 */
[C---:B------:R-:W-:Y:S01]  /*9350*/  FMUL R6, R70.reuse, R23 ;  /* 0x0000001746067220 */ /* 0x040fe20000400000 */
[--C-:B------:R-:W-:Y:S02]  /*9360*/  HADD2.F32 R92, -RZ, R141.reuse.H0_H0 ;  /* 0x2000008dff5c7230 */ /* 0x100fe40000004100 */
[C---:B------:R-:W-:Y:S01]  /*9370*/  FMUL R11, R70.reuse, R26 ;  /* 0x0000001a460b7220 */ /* 0x040fe20000400000 */
[----:B------:R-:W-:Y:S02]  /*9380*/  HADD2.F32 R93, -RZ, R141.H1_H1 ;  /* 0x3000008dff5d7230 */ /* 0x000fe40000004100 */
[C---:B------:R-:W-:Y:S01]  /*9390*/  FFMA R6, R73.reuse, R89, R6 ;  /* 0x0000005949067223 */ /* 0x040fe20000000006 */
[C---:B------:R-:W-:Y:S01]  /*93a0*/  FFMA R7, R73.reuse, R90, R7 ;  /* 0x0000005a49077223 */ /* 0x040fe20000000007 */
[C---:B------:R-:W-:Y:S01]  /*93b0*/  FFMA R10, R73.reuse, R91, R10 ;  /* 0x0000005b490a7223 */ /* 0x040fe2000000000a */
[C---:B------:R-:W-:Y:S01]  /*93c0*/  FFMA R11, R73.reuse, R92, R11 ;  /* 0x0000005c490b7223 */ /* 0x040fe2000000000b */
[----:B------:R-:W-:Y:S01]  /*93d0*/  FMUL R26, R70, R33 ;  /* 0x00000021461a7220 */ /* 0x000fe20000400000 */
[----:B------:R-:W-:Y:S01]  /*93e0*/  F2FP.SATFINITE.E4M3.F32.PACK_AB_MERGE_C R3, R6, R3, RZ ;  /* 0x000000030603723e */ /* 0x000fe200048070ff */
        /* <DEDUP_REMOVED lines=9> */
[C---:B------:R-:W-:Y:S01]  /*9480*/  FMUL R30, R70.reuse, R37 ;  /* 0x00000025461e7220 */ /* 0x040fe20000400000 */
[C---:B------:R-:W-:Y:S01]  /*9490*/  FMUL R37, R70.reuse, R44 ;  /* 0x0000002c46257220 */ /* 0x040fe20000400000 */
[C---:B------:R-:W-:Y:S01]  /*94a0*/  FMUL R24, R70.reuse, R31 ;  /* 0x0000001f46187220 */ /* 0x040fe20000400000 */
[--C-:B------:R-:W-:Y:S02]  /*94b0*/  HADD2.F32 R100, -RZ, R143.reuse.H0_H0 ;  /* 0x2000008fff647230 */ /* 0x100fe40000004100 */
[----:B------:R-:W-:Y:S01]  /*94c0*/  FMUL R27, R70, R34 ;  /* 0x00000022461b7220 */ /* 0x000fe20000400000 */
[----:B------:R-:W-:Y:S02]  /*94d0*/  HADD2.F32 R101, -RZ, R143.H1_H1 ;  /* 0x3000008fff657230 */ /* 0x000fe40000004100 */
[C---:B------:R-:W-:Y:S01]  /*94e0*/  FFMA R24, R73.reuse, R97, R24 ;  /* 0x0000006149187223 */ /* 0x040fe20000000018 */
[C---:B------:R-:W-:Y:S01]  /*94f0*/  FFMA R25, R73.reuse, R98, R25 ;  /* 0x0000006249197223 */ /* 0x040fe20000000019 */
[C---:B------:R-:W-:Y:S01]  /*9500*/  FFMA R26, R73.reuse, R99, R26 ;  /* 0x00000063491a7223 */ /* 0x040fe2000000001a */
[----:B------:R-:W-:Y:S01]  /*9510*/  F2FP.F16.E4M3.UNPACK_B R148, R148.H1 ;  /* 0x00000094ff94723e */ /* 0x000fe200030006ff */
[C---:B------:R-:W-:Y:S01]  /*9520*/  FFMA R27, R73.reuse, R100, R27 ;  /* 0x00000064491b7223 */ /* 0x040fe2000000001b */
[----:B------:R-:W-:Y:S01]  /*9530*/  F2FP.SATFINITE.E4M3.F32.PACK_AB_MERGE_C R6, R24, R23, RZ ;  /* 0x000000171806723e */ /* 0x000fe200048070ff */
[C---:B------:R-:W-:Y:S01]  /*9540*/  FMUL R34, R70.reuse, R41 ;  /* 0x0000002946227220 */ /* 0x040fe20000400000 */
[C---:B------:R-:W-:Y:S01]  /*9550*/  FMUL R41, R70.reuse, R48 ;  /* 0x0000003046297220 */ /* 0x040fe20000400000 */
[----:B------:R-:W-:Y:S01]  /*9560*/  FMUL R28, R70, R35 ;  /* 0x00000023461c7220 */ /* 0x000fe20000400000 */
[----:B------:R-:W-:Y:S01]  /*9570*/  F2FP.F16.E4M3.UNPACK_B R149, R149.H1 ;  /* 0x00000095ff95723e */ /* 0x000fe200030006ff */
[--C-:B------:R-:W-:Y:S01]  /*9580*/  HADD2.F32 R104, -RZ, R144.reuse.H0_H0 ;  /* 0x20000090ff687230 */ /* 0x100fe20000004100 */
[----:B------:R-:W-:Y:S01]  /*9590*/  F2FP.SATFINITE.E4M3.F32.PACK_AB_MERGE_C R6, R22, R21, R6 ;  /* 0x000000151606723e */ /* 0x000fe20004807006 */
[C---:B------:R-:W-:Y:S01]  /*95a0*/  FFMA R28, R73.reuse, R101, R28 ;  /* 0x00000065491c7223 */ /* 0x040fe2000000001c */
[C---:B------:R-:W-:Y:S01]  /*95b0*/  FFMA R29, R73.reuse, R102, R29 ;  /* 0x00000066491d7223 */ /* 0x040fe2000000001d */
[C---:B------:R-:W-:Y:S01]  /*95c0*/  FFMA R30, R73.reuse, R103, R30 ;  /* 0x00000067491e7223 */ /* 0x040fe2000000001e */
[----:B------:R-:W-:Y:S02]  /*95d0*/  HADD2.F32 R105, -RZ, R144.H1_H1 ;  /* 0x30000090ff697230 */ /* 0x000fe40000004100 */
[C---:B------:R-:W-:Y:S01]  /*95e0*/  FMUL R31, R70.reuse, R38 ;  /* 0x00000026461f7220 */ /* 0x040fe20000400000 */
[----:B------:R-:W-:Y:S01]  /*95f0*/  F2FP.F16.E4M3.UNPACK_B R150, R150.H1 ;  /* 0x00000096ff96723e */ /* 0x000fe200030006ff */
[C---:B------:R-:W-:Y:S01]  /*9600*/  FMUL R38, R70.reuse, R45 ;  /* 0x0000002d46267220 */ /* 0x040fe20000400000 */
[C---:B------:R-:W-:Y:S01]  /*9610*/  FMUL R45, R70.reuse, R52 ;  /* 0x00000034462d7220 */ /* 0x040fe20000400000 */
[----:B------:R-:W-:Y:S01]  /*9620*/  F2FP.F16.E4M3.UNPACK_B R151, R151.H1 ;  /* 0x00000097ff97723e */ /* 0x000fe200030006ff */
[----:B------:R-:W-:Y:S01]  /*9630*/  FFMA R31, R73, R104, R31 ;  /* 0x00000068491f7223 */ /* 0x000fe2000000001f */
[----:B------:R-:W-:Y:S01]  /*9640*/  FMUL R52, R70, R59 ;  /* 0x0000003b46347220 */ /* 0x000fe20000400000 */
[----:B------:R-:W-:Y:S01]  /*9650*/  IADD3 R68, PT, PT, R68, 0x1, RZ ;  /* 0x0000000144447810 */ /* 0x000fe20007ffe0ff */
[C---:B------:R-:W-:Y:S01]  /*9660*/  FMUL R59, R70.reuse, R66 ;  /* 0x00000042463b7220 */ /* 0x040fe20000400000 */
[----:B------:R-:W-:Y:S01]  /*9670*/  F2FP.SATFINITE.E4M3.F32.PACK_AB_MERGE_C R66, R13, R12, R14 ;  /* 0x0000000c0d42723e */ /* 0x000fe2000480700e */
[C---:B------:R-:W-:Y:S01]  /*9680*/  FMUL R32, R70.reuse, R39 ;  /* 0x0000002746207220 */ /* 0x040fe20000400000 */
[--C-:B------:R-:W-:Y:S02]  /*9690*/  HADD2.F32 R108, -RZ, R145.reuse.H0_H0 ;  /* 0x20000091ff6c7230 */ /* 0x100fe40000004100 */
[C---:B------:R-:W-:Y:S01]  /*96a0*/  FMUL R35, R70.reuse, R42 ;  /* 0x0000002a46237220 */ /* 0x040fe20000400000 */
[----:B------:R-:W-:Y:S02]  /*96b0*/  HADD2.F32 R109, -RZ, R145.H1_H1 ;  /* 0x30000091ff6d7230 */ /* 0x000fe40000004100 */
[C---:B------:R-:W-:Y:S01]  /*96c0*/  FFMA R32, R73.reuse, R105, R32 ;  /* 0x0000006949207223 */ /* 0x040fe20000000020 */
[----:B------:R-:W-:Y:S01]  /*96d0*/  FMUL R36, R70, R43 ;  /* 0x0000002b46247220 */ /* 0x000fe20000400000 */
[C---:B------:R-:W-:Y:S01]  /*96e0*/  FFMA R33, R73.reuse, R106, R33 ;  /* 0x0000006a49217223 */ /* 0x040fe20000000021 */
[C---:B------:R-:W-:Y:S01]  /*96f0*/  FFMA R34, R73.reuse, R107, R34 ;  /* 0x0000006b49227223 */ /* 0x040fe20000000022 */
[--C-:B------:R-:W-:Y:S01]  /*9700*/  HADD2.F32 R112, -RZ, R146.reuse.H0_H0 ;  /* 0x20000092ff707230 */ /* 0x100fe20000004100 */
[----:B------:R-:W-:Y:S01]  /*9710*/  F2FP.SATFINITE.E4M3.F32.PACK_AB_MERGE_C R32, R32, R31, RZ ;  /* 0x0000001f2020723e */ /* 0x000fe200048070ff */
[C---:B------:R-:W-:Y:S01]  /*9720*/  FFMA R35, R73.reuse, R108, R35 ;  /* 0x0000006c49237223 */ /* 0x040fe20000000023 */
[----:B------:R-:W-:Y:S02]  /*9730*/  HADD2.F32 R113, -RZ, R146.H1_H1 ;  /* 0x30000092ff717230 */ /* 0x000fe40000004100 */
[----:B------:R-:W-:Y:S01]  /*9740*/  FMUL R39, R70, R46 ;  /* 0x0000002e46277220 */ /* 0x000fe20000400000 */
[----:B------:R-:W-:Y:S01]  /*9750*/  F2FP.SATFINITE.E4M3.F32.PACK_AB_MERGE_C R32, R30, R29, R32 ;  /* 0x0000001d1e20723e */ /* 0x000fe20004807020 */
[C---:B------:R-:W-:Y:S01]  /*9760*/  FFMA R36, R73.reuse, R109, R36 ;  /* 0x0000006d49247223 */ /* 0x040fe20000000024 */
[C---:B------:R-:W-:Y:S01]  /*9770*/  FMUL R40, R70.reuse, R47 ;  /* 0x0000002f46287220 */ /* 0x040fe20000400000 */
[C---:B------:R-:W-:Y:S01]  /*9780*/  FFMA R37, R73.reuse, R110, R37 ;  /* 0x0000006e49257223 */ /* 0x040fe20000000025 */
[C---:B------:R-:W-:Y:S01]  /*9790*/  FFMA R38, R73.reuse, R111, R38 ;  /* 0x0000006f49267223 */ /* 0x040fe20000000026 */
[C---:B------:R-:W-:Y:S01]  /*97a0*/  FMUL R42, R70.reuse, R49 ;  /* 0x00000031462a7220 */ /* 0x040fe20000400000 */
[--C-:B------:R-:W-:Y:S02]  /*97b0*/  HADD2.F32 R116, -RZ, R147.reuse.H0_H0 ;  /* 0x20000093ff747230 */ /* 0x100fe40000004100 */
[C---:B------:R-:W-:Y:S01]  /*97c0*/  FFMA R39, R73.reuse, R112, R39 ;  /* 0x0000007049277223 */ /* 0x040fe20000000027 */
[----:B------:R-:W-:Y:S02]  /*97d0*/  HADD2.F32 R117, -RZ, R147.H1_H1 ;  /* 0x30000093ff757230 */ /* 0x000fe40000004100 */
[C---:B------:R-:W-:Y:S01]  /*97e0*/  FMUL R43, R70.reuse, R50 ;  /* 0x00000032462b7220 */ /* 0x040fe20000400000 */
[C---:B------:R-:W-:Y:S01]  /*97f0*/  FFMA R40, R73.reuse, R113, R40 ;  /* 0x0000007149287223 */ /* 0x040fe20000000028 */
[C---:B------:R-:W-:Y:S01]  /*9800*/  FMUL R44, R70.reuse, R51 ;  /* 0x00000033462c7220 */ /* 0x040fe20000400000 */
[C---:B------:R-:W-:Y:S01]  /*9810*/  FFMA R41, R73.reuse, R114, R41 ;  /* 0x0000007249297223 */ /* 0x040fe20000000029 */
[C---:B------:R-:W-:Y:S01]  /*9820*/  FMUL R50, R70.reuse, R57 ;  /* 0x0000003946327220 */ /* 0x040fe20000400000 */
[C---:B------:R-:W-:Y:S01]  /*9830*/  FMUL R57, R70.reuse, R64 ;  /* 0x0000004046397220 */ /* 0x040fe20000400000 */
[----:B------:R-:W-:Y:S01]  /*9840*/  FFMA R42, R73, R115, R42 ;  /* 0x00000073492a7223 */ /* 0x000fe2000000002a */
[C---:B------:R-:W-:Y:S01]  /*9850*/  FMUL R46, R70.reuse, R53 ;  /* 0x00000035462e7220 */ /* 0x040fe20000400000 */
[--C-:B------:R-:W-:Y:S01]  /*9860*/  HADD2.F32 R120, -RZ, R148.reuse.H0_H0 ;  /* 0x20000094ff787230 */ /* 0x100fe20000004100 */
[----:B------:R-:W-:Y:S01]  /*9870*/  F2FP.SATFINITE.E4M3.F32.PACK_AB_MERGE_C R64, R5, R4, R76 ;  /* 0x000000040540723e */ /* 0x000fe2000480704c */
[C---:B------:R-:W-:Y:S01]  /*9880*/  FMUL R51, R70.reuse, R58 ;  /* 0x0000003a46337220 */ /* 0x040fe20000400000 */
[C---:B------:R-:W-:Y:S01]  /*9890*/  FMUL R53, R70.reuse, R60 ;  /* 0x0000003c46357220 */ /* 0x040fe20000400000 */
[C---:B------:R-:W-:Y:S01]  /*98a0*/  FFMA R43, R73.reuse, R116, R43 ;  /* 0x00000074492b7223 */ /* 0x040fe2000000002b */
[----:B------:R-:W-:Y:S02]  /*98b0*/  HADD2.F32 R121, -RZ, R148.H1_H1 ;  /* 0x30000094ff797230 */ /* 0x000fe40000004100 */
[C---:B------:R-:W-:Y:S01]  /*98c0*/  FMUL R47, R70.reuse, R54 ;  /* 0x00000036462f7220 */ /* 0x040fe20000400000 */
[C---:B------:R-:W-:Y:S01]  /*98d0*/  FMUL R58, R70.reuse, R65 ;  /* 0x00000041463a7220 */ /* 0x040fe20000400000 */
[----:B------:R-:W-:Y:S01]  /*98e0*/  FMUL R60, R70, R67 ;  /* 0x00000043463c7220 */ /* 0x000fe20000400000 */
[----:B------:R-:W-:Y:S01]  /*98f0*/  F2FP.SATFINITE.E4M3.F32.PACK_AB_MERGE_C R5, R20, R11, RZ ;  /* 0x0000000b1405723e */ /* 0x000fe200048070ff */
[----:B------:R-:W-:Y:S01]  /*9900*/  FFMA R44, R73, R117, R44 ;  /* 0x00000075492c7223 */ /* 0x000fe2000000002c */
[C---:B------:R-:W-:Y:S01]  /*9910*/  FMUL R48, R70.reuse, R55 ;  /* 0x0000003746307220 */ /* 0x040fe20000400000 */
[----:B------:R-:W-:Y:S01]  /*9920*/  F2FP.SATFINITE.E4M3.F32.PACK_AB_MERGE_C R65, R9, R8, R78 ;  /* 0x000000080941723e */ /* 0x000fe2000480704e */
[----:B------:R-:W-:Y:S01]  /*9930*/  FFMA R45, R73, R118, R45 ;  /* 0x00000076492d7223 */ /* 0x000fe2000000002d */
[----:B------:R-:W-:Y:S01]  /*9940*/  F2FP.SATFINITE.E4M3.F32.PACK_AB_MERGE_C R67, R17, R16, R18 ;  /* 0x000000101143723e */ /* 0x000fe20004807012 */
[----:B------:R-:W-:Y:S01]  /*9950*/  FMUL R49, R70, R56 ;  /* 0x0000003846317220 */ /* 0x000fe20000400000 */
[C---:B------:R-:W-:Y:S01]  /*9960*/  FFMA R46, R73.reuse, R119, R46 ;  /* 0x00000077492e7223 */ /* 0x040fe2000000002e */
[--C-:B------:R-:W-:Y:S02]  /*9970*/  HADD2.F32 R124, -RZ, R149.reuse.H0_H0 ;  /* 0x20000095ff7c7230 */ /* 0x100fe40000004100 */
[C---:B------:R-:W-:Y:S01]  /*9980*/  FFMA R47, R73.reuse, R120, R47 ;  /* 0x00000078492f7223 */ /* 0x040fe2000000002f */
[----:B------:R1:W-:Y:S01]  /*9990*/  STS.128 [R165+UR48+0x6400], R64 ;  /* 0x00640040a5007988 */ /* 0x0003e20008000c30 */
[----:B------:R-:W-:Y:S01]  /*99a0*/  HADD2.F32 R125, -RZ, R149.H1_H1 ;  /* 0x30000095ff7d7230 */ /* 0x000fe20000004100 */
[----:B------:R-:W-:Y:S01]  /*99b0*/  F2FP.SATFINITE.E4M3.F32.PACK_AB_MERGE_C R5, R10, R7, R5 ;  /* 0x000000070a05723e */ /* 0x000fe20004807005 */
[C---:B------:R-:W-:Y:S01]  /*99c0*/  FFMA R48, R73.reuse, R121, R48 ;  /* 0x0000007949307223 */ /* 0x040fe20000000030 */
[----:B------:R-:W-:Y:S01]  /*99d0*/  F2FP.SATFINITE.E4M3.F32.PACK_AB_MERGE_C R7, R28, R27, RZ ;  /* 0x0000001b1c07723e */ /* 0x000fe200048070ff */
        /* <DEDUP_REMOVED lines=8> */
[----:B------:R-:W-:Y:S01]  /*9a60*/  FMUL R56, R70, R63 ;  /* 0x0000003f46387220 */ /* 0x000fe20000400000 */
[----:B------:R-:W-:Y:S01]  /*9a70*/  F2FP.SATFINITE.E4M3.F32.PACK_AB_MERGE_C R4, R2, R0, R3 ;  /* 0x000000000204723e */ /* 0x000fe20004807003 */
[C---:B------:R-:W-:Y:S01]  /*9a80*/  FFMA R53, R73.reuse, R126, R53 ;  /* 0x0000007e49357223 */ /* 0x040fe20000000035 */
[----:B------:R-:W-:Y:S01]  /*9a90*/  F2FP.SATFINITE.E4M3.F32.PACK_AB_MERGE_C R7, R26, R25, R7 ;  /* 0x000000191a07723e */ /* 0x000fe20004807007 */
[C---:B------:R-:W-:Y:S01]  /*9aa0*/  FFMA R54, R73.reuse, R127, R54 ;  /* 0x0000007f49367223 */ /* 0x040fe20000000036 */
[--C-:B------:R-:W-:Y:S02]  /*9ab0*/  HADD2.F32 R74, -RZ, R151.reuse.H0_H0 ;  /* 0x20000097ff4a7230 */ /* 0x100fe40000004100 */
[C---:B------:R-:W-:Y:S01]  /*9ac0*/  FFMA R55, R73.reuse, R128, R55 ;  /* 0x0000008049377223 */ /* 0x040fe20000000037 */
[----:B------:R-:W-:Y:S01]  /*9ad0*/  HADD2.F32 R131, -RZ, R151.H1_H1 ;  /* 0x30000097ff837230 */ /* 0x000fe20000004100 */
[----:B------:R1:W-:Y:S01]  /*9ae0*/  STS.128 [R178+0x6010], R4 ;  /* 0x00601004b2007388 */ /* 0x0003e20000000c00 */
[----:B------:R-:W-:Y:S01]  /*9af0*/  F2FP.SATFINITE.E4M3.F32.PACK_AB_MERGE_C R35, R36, R35, RZ ;  /* 0x000000232423723e */ /* 0x000fe200048070ff */
[C---:B------:R-:W-:Y:S01]  /*9b00*/  FFMA R56, R73.reuse, R129, R56 ;  /* 0x0000008149387223 */ /* 0x040fe20000000038 */
[----:B------:R-:W-:Y:S01]  /*9b10*/  F2FP.SATFINITE.E4M3.F32.PACK_AB_MERGE_C R39, R40, R39, RZ ;  /* 0x000000272827723e */ /* 0x000fe200048070ff */
[C---:B------:R-:W-:Y:S01]  /*9b20*/  FFMA R57, R73.reuse, R72, R57 ;  /* 0x0000004849397223 */ /* 0x040fe20000000039 */
[----:B------:R-:W-:Y:S01]  /*9b30*/  F2FP.SATFINITE.E4M3.F32.PACK_AB_MERGE_C R43, R44, R43, RZ ;  /* 0x0000002b2c2b723e */ /* 0x000fe200048070ff */
[C---:B------:R-:W-:Y:S01]  /*9b40*/  FFMA R58, R73.reuse, R75, R58 ;  /* 0x0000004b493a7223 */ /* 0x040fe2000000003a */
[C---:B------:R-:W-:Y:S01]  /*9b50*/  FFMA R59, R73.reuse, R74, R59 ;  /* 0x0000004a493b7223 */ /* 0x040fe2000000003b */
[----:B------:R-:W-:Y:S01]  /*9b60*/  F2FP.SATFINITE.E4M3.F32.PACK_AB_MERGE_C R33, R34, R33, R35 ;  /* 0x000000212221723e */ /* 0x000fe20004807023 */
        /* <DEDUP_REMOVED lines=11> */
[----:B------:R-:W-:Y:S05]  /*9c20*/  F2FP.SATFINITE.E4M3.F32.PACK_AB_MERGE_C R51, R58, R57, R59 ;  /* 0x000000393a33723e */ /* 0x000fea000480703b */
        /* <DEDUP_REMOVED lines=10> */
[----:B------:R-:W-:Y:S02]  /*9cd0*/  UIADD3 UR40, UPT, UPT, UR48, 0x6400, URZ ;  /* 0x0000640030287890 */ /* 0x000fe4000fffe0ff */
[----:B------:R-:W-:Y:S02]  /*9ce0*/  UIADD3 UR41, UPT, UPT, UR49, 0x40, URZ ;  /* 0x0000004031297890 */ /* 0x000fe4000fffe0ff */
[----:B--2---:R-:W-:Y:S04]  /*9cf0*/  UIADD3 UR4, UP0, UPT, UR6, 0x680, URZ ;  /* 0x0000068006047890 */ /* 0x004fe8000ff1e0ff */
[----:B------:R-:W-:Y:S09]  /*9d00*/  UIADD3.X UR5, UPT, UPT, URZ, UR7, URZ, UP0, !UPT ;  /* 0x00000007ff057290 */ /* 0x000ff200087fe4ff */
[----:B------:R2:W-:Y:S01]  /*9d10*/  UTMASTG.4D [UR40], [UR4] ;  /* 0x00000028040073b5 */ /* 0x0005e20008018000 */
[----:B------:R0:W-:Y:S01]  /*9d20*/  UTMACMDFLUSH ;  /* 0x00000000000079b7 */ /* 0x0001e20000000000 */
[----:B--2---:R-:W-:Y:S04]  /*9d30*/  DEPBAR.LE SB0, 0x1 ;  /* 0x000080400000791a */ /* 0x004fe80000000000 */
.L_x_117:
[----:B------:R-:W-:Y:S05]  /*9d40*/  BSYNC.RECONVERGENT B0 ;  /* 0x0000000000007941 */ /* 0x000fea0003800200 */
.L_x_116:
[----:B------:R-:W-:Y:S01]  /*9d50*/  R2UR UR5, R135 ;  /* 0x00000000870572ca */ /* 0x000fe200000e0000 */
[----:B------:R-:W-:Y:S01]  /*9d60*/  BAR.SYNC.DEFER_BLOCKING 0x1, 0x80 ;  /* 0x0042000000007b1d */ /* 0x000fe20000010000 */
[----:B------:R-:W-:Y:S01]  /*9d70*/  R2UR UR4, R160 ;  /* 0x00000000a00472ca */ /* 0x000fe200000e0000 */
[----:B------:R-:W-:Y:S01]  /*9d80*/  UISETP.NE.AND UP0, UPT, UR52, URZ, UPT ;  /* 0x000000ff3400728c */ /* 0x000fe2000bf05270 */
[C---:B------:R-:W-:Y:S02]  /*9d90*/  ISETP.NE.AND P0, PT, R68.reuse, 0x2, PT ;  /* 0x000000024400780c */ /* 0x040fe40003f05270 */
[----:B------:R-:W-:Y:S02]  /*9da0*/  LOP3.LUT R163, R163, 0x1, RZ, 0x3c, !PT ;  /* 0x00000001a3a37812 */ /* 0x000fe400078e3cff */
[----:B------:R-:W-:Y:S02]  /*9db0*/  SEL R3, RZ, 0x1, P0 ;  /* 0x00000001ff037807 */ /* 0x000fe40000000000 */
[----:B------:R-:W-:Y:S02]  /*9dc0*/  SEL R68, R68, RZ, P0 ;  /* 0x000000ff44447207 */ /* 0x000fe40000000000 */
[----:B------:R-:W-:Y:S01]  /*9dd0*/  LOP3.LUT R164, R164, R3, RZ, 0x3c, !PT ;  /* 0x00000003a4a47212 */ /* 0x000fe200078e3cff */
[----:B------:R-:W-:Y:S02]  /*9de0*/  UIADD3 UR26, UPT, UPT, UR36, UR5, URZ ;  /* 0x00000005241a7290 */ /* 0x000fe4000fffe0ff */
[----:B------:R-:W-:Y:S01]  /*9df0*/  UIADD3 UR30, UPT, UPT, UR37, UR4, URZ ;  /* 0x00000004251e7290 */ /* 0x000fe2000fffe0ff */
[----:B------:R-:W-:Y:S01]  /*9e00*/  UMOV UR50, UR61 ;  /* 0x0000003d00327c82 */ /* 0x000fe20008000000 */
[----:B------:R-:W-:Y:S10]  /*9e10*/  BRA.U UP0, `(.L_x_118) ;  /* 0xffffffc100707547 */ /* 0x000ff4000b83ffff */
[----:B------:R-:W-:Y:S05]  /*9e20*/  EXIT ;  /* 0x000000000000794d */ /* 0x000fea0003800000 */
.L_x_20:
[----:B------:R-:W-:Y:S07]  /*9e30*/  MOV R0, UR33 ;  /* 0x0000002100007c02 */ /* 0x000fee0008000f00 */
.L_x_119:
[----:B-1----:R1:W3:Y:S02]  /*9e40*/  SYNCS.PHASECHK.TRANS64.TRYWAIT P0, [R0+URZ+0xc0], R5 ;  /* 0x0000c005000075a7 */ /* 0x0022e400080011ff */
[----:B---3--:R-:W-:Y:S05]  /*9e50*/  @!P0 NANOSLEEP.SYNCS 0x989680 ;  /* 0x009896800000895d */ /* 0x008fea0003900000 */
[----:B------:R-:W3:Y:S02]  /*9e60*/  @!P0 SYNCS.PHASECHK.TRANS64 P0, [R0+URZ+0xc0], R5 ;  /* 0x0000c005000085a7 */ /* 0x000ee400080010ff */
[----:B---3--:R-:W-:Y:S05]  /*9e70*/  @!P0 BRA `(.L_x_119) ;  /* 0xfffffffc00f08947 */ /* 0x008fea000383ffff */
[----:B------:R-:W-:Y:S05]  /*9e80*/  BRA `(.L_x_19) ;  /* 0xffffff7c00a87947 */ /* 0x000fea000383ffff */
.L_x_26:
[----:B------:R-:W-:Y:S07]  /*9e90*/  MOV R0, UR25 ;  /* 0x0000001900007c02 */ /* 0x000fee0008000f00 */
.L_x_120:
[----:B-1----:R1:W2:Y:S02]  /*9ea0*/  SYNCS.PHASECHK.TRANS64.TRYWAIT P0, [R0+URZ+0xc0], R5 ;  /* 0x0000c005000075a7 */ /* 0x0022a400080011ff */
[----:B--2---:R-:W-:Y:S05]  /*9eb0*/  @!P0 NANOSLEEP.SYNCS 0x989680 ;  /* 0x009896800000895d */ /* 0x004fea0003900000 */
[----:B------:R-:W2:Y:S02]  /*9ec0*/  @!P0 SYNCS.PHASECHK.TRANS64 P0, [R0+URZ+0xc0], R5 ;  /* 0x0000c005000085a7 */ /* 0x000ea400080010ff */
[----:B--2---:R-:W-:Y:S05]  /*9ed0*/  @!P0 BRA `(.L_x_120) ;  /* 0xfffffffc00f08947 */ /* 0x004fea000383ffff */
[----:B------:R-:W-:Y:S05]  /*9ee0*/  BRA `(.L_x_25) ;  /* 0xffffff8000bc7947 */ /* 0x000fea000383ffff */
.L_x_30:
[----:B------:R-:W-:-:S07]  /*9ef0*/  MOV R0, UR36 ;  /* 0x0000002400007c02 */ /* 0x000fce0008000f00 */
.L_x_121:
[----:B-1----:R1:W2:Y:S02]  /*9f00*/  SYNCS.PHASECHK.TRANS64.TRYWAIT P0, [R0+URZ+0x1b0], R3 ;  /* 0x0001b003000075a7 */ /* 0x0022a400080011ff */
[----:B--2---:R-:W-:Y:S05]  /*9f10*/  @!P0 NANOSLEEP.SYNCS 0x989680 ;  /* 0x009896800000895d */ /* 0x004fea0003900000 */
[----:B------:R-:W2:Y:S02]  /*9f20*/  @!P0 SYNCS.PHASECHK.TRANS64 P0, [R0+URZ+0x1b0], R3 ;  /* 0x0001b003000085a7 */ /* 0x000ea400080010ff */
[----:B--2---:R-:W-:Y:S05]  /*9f30*/  @!P0 BRA `(.L_x_121) ;  /* 0xfffffffc00f08947 */ /* 0x004fea000383ffff */
[----:B------:R-:W-:Y:S05]  /*9f40*/  BRA `(.L_x_122) ;  /* 0xffffff8400747947 */ /* 0x000fea000383ffff */
.L_x_34:
[----:B------:R-:W-:-:S07]  /*9f50*/  MOV R0, UR4 ;  /* 0x0000000400007c02 */ /* 0x000fce0008000f00 */
.L_x_123:
[----:B-1----:R1:W2:Y:S02]  /*9f60*/  SYNCS.PHASECHK.TRANS64.TRYWAIT P0, [R0+URZ], R3 ;  /* 0x00000003000075a7 */ /* 0x0022a400080011ff */
[----:B--2---:R-:W-:Y:S05]  /*9f70*/  @!P0 NANOSLEEP.SYNCS 0x989680 ;  /* 0x009896800000895d */ /* 0x004fea0003900000 */
[----:B------:R-:W2:Y:S02]  /*9f80*/  @!P0 SYNCS.PHASECHK.TRANS64 P0, [R0+URZ], R3 ;  /* 0x00000003000085a7 */ /* 0x000ea400080010ff */
[----:B--2---:R-:W-:Y:S05]  /*9f90*/  @!P0 BRA `(.L_x_123) ;  /* 0xfffffffc00f08947 */ /* 0x004fea000383ffff */
[----:B------:R-:W-:Y:S05]  /*9fa0*/  BRA `(.L_x_124) ;  /* 0xffffff8c00087947 */ /* 0x000fea000383ffff */
.L_x_35:
[----:B------:R-:W-:-:S07]  /*9fb0*/  MOV R0, UR5 ;  /* 0x0000000500007c02 */ /* 0x000fce0008000f00 */
.L_x_125:
[----:B-1----:R1:W2:Y:S02]  /*9fc0*/  SYNCS.PHASECHK.TRANS64.TRYWAIT P0, [R0+URZ], R3 ;  /* 0x00000003000075a7 */ /* 0x0022a400080011ff */
[----:B--2---:R-:W-:Y:S05]  /*9fd0*/  @!P0 NANOSLEEP.SYNCS 0x989680 ;  /* 0x009896800000895d */ /* 0x004fea0003900000 */
[----:B------:R-:W2:Y:S02]  /*9fe0*/  @!P0 SYNCS.PHASECHK.TRANS64 P0, [R0+URZ], R3 ;  /* 0x00000003000085a7 */ /* 0x000ea400080010ff */
[----:B--2---:R-:W-:Y:S05]  /*9ff0*/  @!P0 BRA `(.L_x_125) ;  /* 0xfffffffc00f08947 */ /* 0x004fea000383ffff */
[----:B------:R-:W-:Y:S05]  /*a000*/  BRA `(.L_x_126) ;  /* 0xffffff8c00187947 */ /* 0x000fea000383ffff */
.L_x_36:
[----:B------:R-:W-:-:S07]  /*a010*/  MOV R0, UR5 ;  /* 0x0000000500007c02 */ /* 0x000fce0008000f00 */
.L_x_127:
[----:B-1----:R1:W2:Y:S02]  /*a020*/  SYNCS.PHASECHK.TRANS64.TRYWAIT P0, [R0+URZ], R3 ;  /* 0x00000003000075a7 */ /* 0x0022a400080011ff */
[----:B--2---:R-:W-:Y:S05]  /*a030*/  @!P0 NANOSLEEP.SYNCS 0x989680 ;  /* 0x009896800000895d */ /* 0x004fea0003900000 */
[----:B------:R-:W2:Y:S02]  /*a040*/  @!P0 SYNCS.PHASECHK.TRANS64 P0, [R0+URZ], R3 ;  /* 0x00000003000085a7 */ /* 0x000ea400080010ff */
[----:B--2---:R-:W-:Y:S05]  /*a050*/  @!P0 BRA `(.L_x_127) ;  /* 0xfffffffc00f08947 */ /* 0x004fea000383ffff */
[----:B------:R-:W-:Y:S05]  /*a060*/  BRA `(.L_x_128) ;  /* 0xffffff8c00287947 */ /* 0x000fea000383ffff */
.L_x_37:
[----:B------:R-:W-:-:S07]  /*a070*/  MOV R0, UR5 ;  /* 0x0000000500007c02 */ /* 0x000fce0008000f00 */
.L_x_129:
[----:B-1----:R1:W2:Y:S02]  /*a080*/  SYNCS.PHASECHK.TRANS64.TRYWAIT P0, [R0+URZ], R3 ;  /* 0x00000003000075a7 */ /* 0x0022a400080011ff */
[----:B--2---:R-:W-:Y:S05]  /*a090*/  @!P0 NANOSLEEP.SYNCS 0x989680 ;  /* 0x009896800000895d */ /* 0x004fea0003900000 */
[----:B------:R-:W2:Y:S02]  /*a0a0*/  @!P0 SYNCS.PHASECHK.TRANS64 P0, [R0+URZ], R3 ;  /* 0x00000003000085a7 */ /* 0x000ea400080010ff */
[----:B--2---:R-:W-:Y:S05]  /*a0b0*/  @!P0 BRA `(.L_x_129) ;  /* 0xfffffffc00f08947 */ /* 0x004fea000383ffff */
[----:B------:R-:W-:Y:S05]  /*a0c0*/  BRA `(.L_x_130) ;  /* 0xffffff8c00387947 */ /* 0x000fea000383ffff */
.L_x_38:
[----:B------:R-:W-:-:S07]  /*a0d0*/  MOV R0, UR5 ;  /* 0x0000000500007c02 */ /* 0x000fce0008000f00 */
.L_x_131:
[----:B-1----:R1:W2:Y:S02]  /*a0e0*/  SYNCS.PHASECHK.TRANS64.TRYWAIT P0, [R0+URZ], R3 ;  /* 0x00000003000075a7 */ /* 0x0022a400080011ff */
[----:B--2---:R-:W-:Y:S05]  /*a0f0*/  @!P0 NANOSLEEP.SYNCS 0x989680 ;  /* 0x009896800000895d */ /* 0x004fea0003900000 */
[----:B------:R-:W2:Y:S02]  /*a100*/  @!P0 SYNCS.PHASECHK.TRANS64 P0, [R0+URZ], R3 ;  /* 0x00000003000085a7 */ /* 0x000ea400080010ff */
[----:B--2---:R-:W-:Y:S05]  /*a110*/  @!P0 BRA `(.L_x_131) ;  /* 0xfffffffc00f08947 */ /* 0x004fea000383ffff */
[----:B------:R-:W-:Y:S05]  /*a120*/  BRA `(.L_x_132) ;  /* 0xffffff8c00487947 */ /* 0x000fea000383ffff */
.L_x_39:
[----:B------:R-:W-:-:S07]  /*a130*/  MOV R0, UR5 ;  /* 0x0000000500007c02 */ /* 0x000fce0008000f00 */
.L_x_133:
[----:B-1----:R1:W2:Y:S02]  /*a140*/  SYNCS.PHASECHK.TRANS64.TRYWAIT P0, [R0+URZ], R3 ;  /* 0x00000003000075a7 */ /* 0x0022a400080011ff */
[----:B--2---:R-:W-:Y:S05]  /*a150*/  @!P0 NANOSLEEP.SYNCS 0x989680 ;  /* 0x009896800000895d */ /* 0x004fea0003900000 */
[----:B------:R-:W2:Y:S02]  /*a160*/  @!P0 SYNCS.PHASECHK.TRANS64 P0, [R0+URZ], R3 ;  /* 0x00000003000085a7 */ /* 0x000ea400080010ff */
[----:B--2---:R-:W-:Y:S05]  /*a170*/  @!P0 BRA `(.L_x_133) ;  /* 0xfffffffc00f08947 */ /* 0x004fea000383ffff */
[----:B------:R-:W-:Y:S05]  /*a180*/  BRA `(.L_x_134) ;  /* 0xffffff8c00587947 */ /* 0x000fea000383ffff */
.L_x_40:
[----:B------:R-:W-:-:S07]  /*a190*/  MOV R0, UR5 ;  /* 0x0000000500007c02 */ /* 0x000fce0008000f00 */
.L_x_135:
[----:B-1----:R1:W2:Y:S02]  /*a1a0*/  SYNCS.PHASECHK.TRANS64.TRYWAIT P0, [R0+URZ], R3 ;  /* 0x00000003000075a7 */ /* 0x0022a400080011ff */
[----:B--2---:R-:W-:Y:S05]  /*a1b0*/  @!P0 NANOSLEEP.SYNCS 0x989680 ;  /* 0x009896800000895d */ /* 0x004fea0003900000 */
[----:B------:R-:W2:Y:S02]  /*a1c0*/  @!P0 SYNCS.PHASECHK.TRANS64 P0, [R0+URZ], R3 ;  /* 0x00000003000085a7 */ /* 0x000ea400080010ff */
[----:B--2---:R-:W-:Y:S05]  /*a1d0*/  @!P0 BRA `(.L_x_135) ;  /* 0xfffffffc00f08947 */ /* 0x004fea000383ffff */
[----:B------:R-:W-:Y:S05]  /*a1e0*/  BRA `(.L_x_136) ;  /* 0xffffff8c00687947 */ /* 0x000fea000383ffff */
.L_x_41:
[----:B------:R-:W-:-:S07]  /*a1f0*/  MOV R0, UR5 ;  /* 0x0000000500007c02 */ /* 0x000fce0008000f00 */
.L_x_137:
[----:B-1----:R1:W2:Y:S02]  /*a200*/  SYNCS.PHASECHK.TRANS64.TRYWAIT P0, [R0+URZ], R3 ;  /* 0x00000003000075a7 */ /* 0x0022a400080011ff */
[----:B--2---:R-:W-:Y:S05]  /*a210*/  @!P0 NANOSLEEP.SYNCS 0x989680 ;  /* 0x009896800000895d */ /* 0x004fea0003900000 */
[----:B------:R-:W2:Y:S02]  /*a220*/  @!P0 SYNCS.PHASECHK.TRANS64 P0, [R0+URZ], R3 ;  /* 0x00000003000085a7 */ /* 0x000ea400080010ff */
[----:B--2---:R-:W-:Y:S05]  /*a230*/  @!P0 BRA `(.L_x_137) ;  /* 0xfffffffc00f08947 */ /* 0x004fea000383ffff */
[----:B------:R-:W-:Y:S05]  /*a240*/  BRA `(.L_x_138) ;  /* 0xffffff8c00787947 */ /* 0x000fea000383ffff */
.L_x_42:
[----:B------:R-:W-:-:S07]  /*a250*/  MOV R0, UR5 ;  /* 0x0000000500007c02 */ /* 0x000fce0008000f00 */
.L_x_139:
[----:B-1----:R1:W2:Y:S02]  /*a260*/  SYNCS.PHASECHK.TRANS64.TRYWAIT P0, [R0+URZ], R3 ;  /* 0x00000003000075a7 */ /* 0x0022a400080011ff */
[----:B--2---:R-:W-:Y:S05]  /*a270*/  @!P0 NANOSLEEP.SYNCS 0x989680 ;  /* 0x009896800000895d */ /* 0x004fea0003900000 */
[----:B------:R-:W2:Y:S02]  /*a280*/  @!P0 SYNCS.PHASECHK.TRANS64 P0, [R0+URZ], R3 ;  /* 0x00000003000085a7 */ /* 0x000ea400080010ff */
[----:B--2---:R-:W-:Y:S05]  /*a290*/  @!P0 BRA `(.L_x_139) ;  /* 0xfffffffc00f08947 */ /* 0x004fea000383ffff */
[----:B------:R-:W-:Y:S05]  /*a2a0*/  BRA `(.L_x_140) ;  /* 0xffffff8c00887947 */ /* 0x000fea000383ffff */
.L_x_43:
[----:B------:R-:W-:-:S07]  /*a2b0*/  MOV R0, UR5 ;  /* 0x0000000500007c02 */ /* 0x000fce0008000f00 */
.L_x_141:
[----:B-1----:R1:W2:Y:S02]  /*a2c0*/  SYNCS.PHASECHK.TRANS64.TRYWAIT P0, [R0+URZ], R3 ;  /* 0x00000003000075a7 */ /* 0x0022a400080011ff */
[----:B--2---:R-:W-:Y:S05]  /*a2d0*/  @!P0 NANOSLEEP.SYNCS 0x989680 ;  /* 0x009896800000895d */ /* 0x004fea0003900000 */
[----:B------:R-:W2:Y:S02]  /*a2e0*/  @!P0 SYNCS.PHASECHK.TRANS64 P0, [R0+URZ], R3 ;  /* 0x00000003000085a7 */ /* 0x000ea400080010ff */
[----:B--2---:R-:W-:Y:S05]  /*a2f0*/  @!P0 BRA `(.L_x_141) ;  /* 0xfffffffc00f08947 */ /* 0x004fea000383ffff */
[----:B------:R-:W-:Y:S05]  /*a300*/  BRA `(.L_x_142) ;  /* 0xffffff8c00987947 */ /* 0x000fea000383ffff */
.L_x_44:
[----:B------:R-:W-:-:S07]  /*a310*/  MOV R0, UR5 ;  /* 0x0000000500007c02 */ /* 0x000fce0008000f00 */
.L_x_143:
[----:B-1----:R1:W2:Y:S02]  /*a320*/  SYNCS.PHASECHK.TRANS64.TRYWAIT P0, [R0+URZ], R3 ;  /* 0x00000003000075a7 */ /* 0x0022a400080011ff */
[----:B--2---:R-:W-:Y:S05]  /*a330*/  @!P0 NANOSLEEP.SYNCS 0x989680 ;  /* 0x009896800000895d */ /* 0x004fea0003900000 */
[----:B------:R-:W2:Y:S02]  /*a340*/  @!P0 SYNCS.PHASECHK.TRANS64 P0, [R0+URZ], R3 ;  /* 0x00000003000085a7 */ /* 0x000ea400080010ff */
[----:B--2---:R-:W-:Y:S05]  /*a350*/  @!P0 BRA `(.L_x_143) ;  /* 0xfffffffc00f08947 */ /* 0x004fea000383ffff */
[----:B------:R-:W-:Y:S05]  /*a360*/  BRA `(.L_x_144) ;  /* 0xffffff8c00a87947 */ /* 0x000fea000383ffff */
.L_x_45:
[----:B------:R-:W-:-:S07]  /*a370*/  MOV R0, UR5 ;  /* 0x0000000500007c02 */ /* 0x000fce0008000f00 */
.L_x_145:
[----:B-1----:R1:W2:Y:S02]  /*a380*/  SYNCS.PHASECHK.TRANS64.TRYWAIT P0, [R0+URZ], R3 ;  /* 0x00000003000075a7 */ /* 0x0022a400080011ff */
[----:B--2---:R-:W-:Y:S05]  /*a390*/  @!P0 NANOSLEEP.SYNCS 0x989680 ;  /* 0x009896800000895d */ /* 0x004fea0003900000 */
[----:B------:R-:W2:Y:S02]  /*a3a0*/  @!P0 SYNCS.PHASECHK.TRANS64 P0, [R0+URZ], R3 ;  /* 0x00000003000085a7 */ /* 0x000ea400080010ff */
[----:B--2---:R-:W-:Y:S05]  /*a3b0*/  @!P0 BRA `(.L_x_145) ;  /* 0xfffffffc00f08947 */ /* 0x004fea000383ffff */
[----:B------:R-:W-:Y:S05]  /*a3c0*/  BRA `(.L_x_146) ;  /* 0xffffff8c00b87947 */ /* 0x000fea000383ffff */
.L_x_46:
[----:B------:R-:W-:-:S07]  /*a3d0*/  MOV R0, UR5 ;  /* 0x0000000500007c02 */ /* 0x000fce0008000f00 */
.L_x_147:
[----:B-1----:R1:W2:Y:S02]  /*a3e0*/  SYNCS.PHASECHK.TRANS64.TRYWAIT P0, [R0+URZ], R3 ;  /* 0x00000003000075a7 */ /* 0x0022a400080011ff */
[----:B--2---:R-:W-:Y:S05]  /*a3f0*/  @!P0 NANOSLEEP.SYNCS 0x989680 ;  /* 0x009896800000895d */ /* 0x004fea0003900000 */
[----:B------:R-:W2:Y:S02]  /*a400*/  @!P0 SYNCS.PHASECHK.TRANS64 P0, [R0+URZ], R3 ;  /* 0x00000003000085a7 */ /* 0x000ea400080010ff */
[----:B--2---:R-:W-:Y:S05]  /*a410*/  @!P0 BRA `(.L_x_147) ;  /* 0xfffffffc00f08947 */ /* 0x004fea000383ffff */
[----:B------:R-:W-:Y:S05]  /*a420*/  BRA `(.L_x_148) ;  /* 0xffffff8c00c87947 */ /* 0x000fea000383ffff */
.L_x_47:
[----:B------:R-:W-:-:S07]  /*a430*/  MOV R0, UR5 ;  /* 0x0000000500007c02 */ /* 0x000fce0008000f00 */
.L_x_149:
[----:B-1----:R1:W2:Y:S02]  /*a440*/  SYNCS.PHASECHK.TRANS64.TRYWAIT P0, [R0+URZ], R3 ;  /* 0x00000003000075a7 */ /* 0x0022a400080011ff */
[----:B--2---:R-:W-:Y:S05]  /*a450*/  @!P0 NANOSLEEP.SYNCS 0x989680 ;  /* 0x009896800000895d */ /* 0x004fea0003900000 */
[----:B------:R-:W2:Y:S02]  /*a460*/  @!P0 SYNCS.PHASECHK.TRANS64 P0, [R0+URZ], R3 ;  /* 0x00000003000085a7 */ /* 0x000ea400080010ff */
[----:B--2---:R-:W-:Y:S05]  /*a470*/  @!P0 BRA `(.L_x_149) ;  /* 0xfffffffc00f08947 */ /* 0x004fea000383ffff */
[----:B------:R-:W-:Y:S05]  /*a480*/  BRA `(.L_x_150) ;  /* 0xffffff8c00d87947 */ /* 0x000fea000383ffff */
.L_x_48:
[----:B------:R-:W-:-:S07]  /*a490*/  MOV R0, UR5 ;  /* 0x0000000500007c02 */ /* 0x000fce0008000f00 */
.L_x_151:
[----:B-1----:R1:W2:Y:S02]  /*a4a0*/  SYNCS.PHASECHK.TRANS64.TRYWAIT P0, [R0+URZ], R3 ;  /* 0x00000003000075a7 */ /* 0x0022a400080011ff */
[----:B--2---:R-:W-:Y:S05]  /*a4b0*/  @!P0 NANOSLEEP.SYNCS 0x989680 ;  /* 0x009896800000895d */ /* 0x004fea0003900000 */
[----:B------:R-:W2:Y:S02]  /*a4c0*/  @!P0 SYNCS.PHASECHK.TRANS64 P0, [R0+URZ], R3 ;  /* 0x00000003000085a7 */ /* 0x000ea400080010ff */
[----:B--2---:R-:W-:Y:S05]  /*a4d0*/  @!P0 BRA `(.L_x_151) ;  /* 0xfffffffc00f08947 */ /* 0x004fea000383ffff */
[----:B------:R-:W-:Y:S05]  /*a4e0*/  BRA `(.L_x_152) ;  /* 0xffffff8c00e87947 */ /* 0x000fea000383ffff */
.L_x_49:
[----:B------:R-:W-:-:S07]  /*a4f0*/  MOV R0, UR5 ;  /* 0x0000000500007c02 */ /* 0x000fce0008000f00 */
.L_x_153:
[----:B-1----:R1:W2:Y:S02]  /*a500*/  SYNCS.PHASECHK.TRANS64.TRYWAIT P0, [R0+URZ], R3 ;  /* 0x00000003000075a7 */ /* 0x0022a400080011ff */
[----:B--2---:R-:W-:Y:S05]  /*a510*/  @!P0 NANOSLEEP.SYNCS 0x989680 ;  /* 0x009896800000895d */ /* 0x004fea0003900000 */
[----:B------:R-:W2:Y:S02]  /*a520*/  @!P0 SYNCS.PHASECHK.TRANS64 P0, [R0+URZ], R3 ;  /* 0x00000003000085a7 */ /* 0x000ea400080010ff */
[----:B--2---:R-:W-:Y:S05]  /*a530*/  @!P0 BRA `(.L_x_153) ;  /* 0xfffffffc00f08947 */ /* 0x004fea000383ffff */
[----:B------:R-:W-:Y:S05]  /*a540*/  BRA `(.L_x_154) ;  /* 0xffffff8c00f87947 */ /* 0x000fea000383ffff */
.L_x_50:
[----:B------:R-:W-:-:S07]  /*a550*/  MOV R0, UR5 ;  /* 0x0000000500007c02 */ /* 0x000fce0008000f00 */
.L_x_155:
[----:B-1----:R1:W2:Y:S02]  /*a560*/  SYNCS.PHASECHK.TRANS64.TRYWAIT P0, [R0+URZ], R3 ;  /* 0x00000003000075a7 */ /* 0x0022a400080011ff */
[----:B--2---:R-:W-:Y:S05]  /*a570*/  @!P0 NANOSLEEP.SYNCS 0x989680 ;  /* 0x009896800000895d */ /* 0x004fea0003900000 */
[----:B------:R-:W2:Y:S02]  /*a580*/  @!P0 SYNCS.PHASECHK.TRANS64 P0, [R0+URZ], R3 ;  /* 0x00000003000085a7 */ /* 0x000ea400080010ff */
[----:B--2---:R-:W-:Y:S05]  /*a590*/  @!P0 BRA `(.L_x_155) ;  /* 0xfffffffc00f08947 */ /* 0x004fea000383ffff */
[----:B------:R-:W-:Y:S05]  /*a5a0*/  BRA `(.L_x_156) ;  /* 0xffffff9000087947 */ /* 0x000fea000383ffff */
.L_x_51:
[----:B------:R-:W-:-:S07]  /*a5b0*/  MOV R0, UR5 ;  /* 0x0000000500007c02 */ /* 0x000fce0008000f00 */
.L_x_157:
[----:B-1----:R1:W2:Y:S02]  /*a5c0*/  SYNCS.PHASECHK.TRANS64.TRYWAIT P0, [R0+URZ], R3 ;  /* 0x00000003000075a7 */ /* 0x0022a400080011ff */
[----:B--2---:R-:W-:Y:S05]  /*a5d0*/  @!P0 NANOSLEEP.SYNCS 0x989680 ;  /* 0x009896800000895d */ /* 0x004fea0003900000 */
[----:B------:R-:W2:Y:S02]  /*a5e0*/  @!P0 SYNCS.PHASECHK.TRANS64 P0, [R0+URZ], R3 ;  /* 0x00000003000085a7 */ /* 0x000ea400080010ff */
[----:B--2---:R-:W-:Y:S05]  /*a5f0*/  @!P0 BRA `(.L_x_157) ;  /* 0xfffffffc00f08947 */ /* 0x004fea000383ffff */
[----:B------:R-:W-:Y:S05]  /*a600*/  BRA `(.L_x_158) ;  /* 0xffffff9000187947 */ /* 0x000fea000383ffff */
.L_x_52:
[----:B------:R-:W-:-:S07]  /*a610*/  MOV R0, UR5 ;  /* 0x0000000500007c02 */ /* 0x000fce0008000f00 */
.L_x_159:
[----:B-1----:R1:W2:Y:S02]  /*a620*/  SYNCS.PHASECHK.TRANS64.TRYWAIT P0, [R0+URZ], R3 ;  /* 0x00000003000075a7 */ /* 0x0022a400080011ff */
[----:B--2---:R-:W-:Y:S05]  /*a630*/  @!P0 NANOSLEEP.SYNCS 0x989680 ;  /* 0x009896800000895d */ /* 0x004fea0003900000 */
[----:B------:R-:W2:Y:S02]  /*a640*/  @!P0 SYNCS.PHASECHK.TRANS64 P0, [R0+URZ], R3 ;  /* 0x00000003000085a7 */ /* 0x000ea400080010ff */
[----:B--2---:R-:W-:Y:S05]  /*a650*/  @!P0 BRA `(.L_x_159) ;  /* 0xfffffffc00f08947 */ /* 0x004fea000383ffff */
[----:B------:R-:W-:Y:S05]  /*a660*/  BRA `(.L_x_160) ;  /* 0xffffff9000287947 */ /* 0x000fea000383ffff */
.L_x_53:
[----:B------:R-:W-:-:S07]  /*a670*/  MOV R0, UR5 ;  /* 0x0000000500007c02 */ /* 0x000fce0008000f00 */
.L_x_161:
[----:B-1----:R1:W2:Y:S02]  /*a680*/  SYNCS.PHASECHK.TRANS64.TRYWAIT P0, [R0+URZ], R3 ;  /* 0x00000003000075a7 */ /* 0x0022a400080011ff */
[----:B--2---:R-:W-:Y:S05]  /*a690*/  @!P0 NANOSLEEP.SYNCS 0x989680 ;  /* 0x009896800000895d */ /* 0x004fea0003900000 */
[----:B------:R-:W2:Y:S02]  /*a6a0*/  @!P0 SYNCS.PHASECHK.TRANS64 P0, [R0+URZ], R3 ;  /* 0x00000003000085a7 */ /* 0x000ea400080010ff */
[----:B--2---:R-:W-:Y:S05]  /*a6b0*/  @!P0 BRA `(.L_x_161) ;  /* 0xfffffffc00f08947 */ /* 0x004fea000383ffff */
[----:B------:R-:W-:Y:S05]  /*a6c0*/  BRA `(.L_x_162) ;  /* 0xffffff9000387947 */ /* 0x000fea000383ffff */
.L_x_54:
[----:B------:R-:W-:-:S07]  /*a6d0*/  MOV R0, UR5 ;  /* 0x0000000500007c02 */ /* 0x000fce0008000f00 */
.L_x_163:
[----:B-1----:R1:W2:Y:S02]  /*a6e0*/  SYNCS.PHASECHK.TRANS64.TRYWAIT P0, [R0+URZ], R3 ;  /* 0x00000003000075a7 */ /* 0x0022a400080011ff */
[----:B--2---:R-:W-:Y:S05]  /*a6f0*/  @!P0 NANOSLEEP.SYNCS 0x989680 ;  /* 0x009896800000895d */ /* 0x004fea0003900000 */
[----:B------:R-:W2:Y:S02]  /*a700*/  @!P0 SYNCS.PHASECHK.TRANS64 P0, [R0+URZ], R3 ;  /* 0x00000003000085a7 */ /* 0x000ea400080010ff */
[----:B--2---:R-:W-:Y:S05]  /*a710*/  @!P0 BRA `(.L_x_163) ;  /* 0xfffffffc00f08947 */ /* 0x004fea000383ffff */
[----:B------:R-:W-:Y:S05]  /*a720*/  BRA `(.L_x_164) ;  /* 0xffffff9000487947 */ /* 0x000fea000383ffff */
.L_x_55:
[----:B------:R-:W-:-:S07]  /*a730*/  MOV R0, UR5 ;  /* 0x0000000500007c02 */ /* 0x000fce0008000f00 */
.L_x_165:
[----:B-1----:R1:W2:Y:S02]  /*a740*/  SYNCS.PHASECHK.TRANS64.TRYWAIT P0, [R0+URZ], R3 ;  /* 0x00000003000075a7 */ /* 0x0022a400080011ff */
[----:B--2---:R-:W-:Y:S05]  /*a750*/  @!P0 NANOSLEEP.SYNCS 0x989680 ;  /* 0x009896800000895d */ /* 0x004fea0003900000 */
[----:B------:R-:W2:Y:S02]  /*a760*/  @!P0 SYNCS.PHASECHK.TRANS64 P0, [R0+URZ], R3 ;  /* 0x00000003000085a7 */ /* 0x000ea400080010ff */
[----:B--2---:R-:W-:Y:S05]  /*a770*/  @!P0 BRA `(.L_x_165) ;  /* 0xfffffffc00f08947 */ /* 0x004fea000383ffff */
[----:B------:R-:W-:Y:S05]  /*a780*/  BRA `(.L_x_166) ;  /* 0xffffff9000587947 */ /* 0x000fea000383ffff */
.L_x_56:
[----:B------:R-:W-:-:S07]  /*a790*/  MOV R0, UR5 ;  /* 0x0000000500007c02 */ /* 0x000fce0008000f00 */
.L_x_167:
[----:B-1----:R1:W2:Y:S02]  /*a7a0*/  SYNCS.PHASECHK.TRANS64.TRYWAIT P0, [R0+URZ], R3 ;  /* 0x00000003000075a7 */ /* 0x0022a400080011ff */
[----:B--2---:R-:W-:Y:S05]  /*a7b0*/  @!P0 NANOSLEEP.SYNCS 0x989680 ;  /* 0x009896800000895d */ /* 0x004fea0003900000 */
[----:B------:R-:W2:Y:S02]  /*a7c0*/  @!P0 SYNCS.PHASECHK.TRANS64 P0, [R0+URZ], R3 ;  /* 0x00000003000085a7 */ /* 0x000ea400080010ff */
[----:B--2---:R-:W-:Y:S05]  /*a7d0*/  @!P0 BRA `(.L_x_167) ;  /* 0xfffffffc00f08947 */ /* 0x004fea000383ffff */
[----:B------:R-:W-:Y:S05]  /*a7e0*/  BRA `(.L_x_168) ;  /* 0xffffff9000687947 */ /* 0x000fea000383ffff */
.L_x_59:
[----:B------:R-:W-:-:S07]  /*a7f0*/  MOV R4, UR4 ;  /* 0x0000000400047c02 */ /* 0x000fce0008000f00 */
.L_x_169:
[----:B--2---:R2:W3:Y:S02]  /*a800*/  SYNCS.PHASECHK.TRANS64.TRYWAIT P1, [R4+URZ+0x1b8], R7 ;  /* 0x0001b807040075a7 */ /* 0x0044e400080211ff */
[----:B---3--:R-:W-:Y:S05]  /*a810*/  @!P1 NANOSLEEP.SYNCS 0x989680 ;  /* 0x009896800000995d */ /* 0x008fea0003900000 */
[----:B------:R-:W3:Y:S02]  /*a820*/  @!P1 SYNCS.PHASECHK.TRANS64 P1, [R4+URZ+0x1b8], R7 ;  /* 0x0001b807040095a7 */ /* 0x000ee400080210ff */
[----:B---3--:R-:W-:Y:S05]  /*a830*/  @!P1 BRA `(.L_x_169) ;  /* 0xfffffffc00f09947 */ /* 0x008fea000383ffff */
[----:B------:R-:W-:Y:S05]  /*a840*/  BRA `(.L_x_170) ;  /* 0xffffff9000d87947 */ /* 0x000fea000383ffff */
.L_x_60:
[----:B--2---:R-:W-:-:S07]  /*a850*/  MOV R4, UR4 ;  /* 0x0000000400047c02 */ /* 0x004fce0008000f00 */
.L_x_171:
[----:B--2---:R2:W3:Y:S02]  /*a860*/  SYNCS.PHASECHK.TRANS64.TRYWAIT P1, [R4+URZ+0x1b0], R5 ;  /* 0x0001b005040075a7 */ /* 0x0044e400080211ff */
[----:B---3--:R-:W-:Y:S05]  /*a870*/  @!P1 NANOSLEEP.SYNCS 0x989680 ;  /* 0x009896800000995d */ /* 0x008fea0003900000 */
[----:B------:R-:W3:Y:S02]  /*a880*/  @!P1 SYNCS.PHASECHK.TRANS64 P1, [R4+URZ+0x1b0], R5 ;  /* 0x0001b005040095a7 */ /* 0x000ee400080210ff */
[----:B---3--:R-:W-:Y:S05]  /*a890*/  @!P1 BRA `(.L_x_171) ;  /* 0xfffffffc00f09947 */ /* 0x008fea000383ffff */
[----:B------:R-:W-:Y:S05]  /*a8a0*/  BRA `(.L_x_172) ;  /* 0xffffff9000e07947 */ /* 0x000fea000383ffff */
.L_x_68:
[----:B------:R-:W-:-:S07]  /*a8b0*/  MOV R0, UR15 ;  /* 0x0000000f00007c02 */ /* 0x000fce0008000f00 */
.L_x_173:
[----:B-1----:R1:W2:Y:S02]  /*a8c0*/  SYNCS.PHASECHK.TRANS64.TRYWAIT P0, [R0+URZ+0x1b0], R5 ;  /* 0x0001b005000075a7 */ /* 0x0022a400080011ff */
[----:B--2---:R-:W-:Y:S05]  /*a8d0*/  @!P0 NANOSLEEP.SYNCS 0x989680 ;  /* 0x009896800000895d */ /* 0x004fea0003900000 */
[----:B------:R-:W2:Y:S02]  /*a8e0*/  @!P0 SYNCS.PHASECHK.TRANS64 P0, [R0+URZ+0x1b0], R5 ;  /* 0x0001b005000085a7 */ /* 0x000ea400080010ff */
[----:B--2---:R-:W-:Y:S05]  /*a8f0*/  @!P0 BRA `(.L_x_173) ;  /* 0xfffffffc00f08947 */ /* 0x004fea000383ffff */
[----:B------:R-:W-:Y:S05]  /*a900*/  BRA `(.L_x_174) ;  /* 0xffffff9800487947 */ /* 0x000fea000383ffff */
.L_x_69:
[----:B------:R-:W-:-:S07]  /*a910*/  MOV R5, UR19 ;  /* 0x0000001300057c02 */ /* 0x000fce0008000f00 */
.L_x_175:
[----:B-1----:R1:W2:Y:S02]  /*a920*/  SYNCS.PHASECHK.TRANS64.TRYWAIT P0, [R5+URZ+0x1d0], R0 ;  /* 0x0001d000050075a7 */ /* 0x0022a400080011ff */
[----:B--2---:R-:W-:Y:S05]  /*a930*/  @!P0 NANOSLEEP.SYNCS 0x989680 ;  /* 0x009896800000895d */ /* 0x004fea0003900000 */
[----:B------:R-:W2:Y:S02]  /*a940*/  @!P0 SYNCS.PHASECHK.TRANS64 P0, [R5+URZ+0x1d0], R0 ;  /* 0x0001d000050085a7 */ /* 0x000ea400080010ff */
[----:B--2---:R-:W-:Y:S05]  /*a950*/  @!P0 BRA `(.L_x_175) ;  /* 0xfffffffc00f08947 */ /* 0x004fea000383ffff */
[----:B------:R-:W-:Y:S05]  /*a960*/  BRA `(.L_x_176) ;  /* 0xffffff9800647947 */ /* 0x000fea000383ffff */
.L_x_72:
[----:B-1----:R-:W-:Y:S07]  /*a970*/  MOV R0, UR11 ;  /* 0x0000000b00007c02 */ /* 0x002fee0008000f00 */
.L_x_177:
[----:B-1----:R1:W2:Y:S02]  /*a980*/  SYNCS.PHASECHK.TRANS64.TRYWAIT P0, [R0+URZ], R5 ;  /* 0x00000005000075a7 */ /* 0x0022a400080011ff */
[----:B--2---:R-:W-:Y:S05]  /*a990*/  @!P0 NANOSLEEP.SYNCS 0x989680 ;  /* 0x009896800000895d */ /* 0x004fea0003900000 */
[----:B------:R-:W2:Y:S02]  /*a9a0*/  @!P0 SYNCS.PHASECHK.TRANS64 P0, [R0+URZ], R5 ;  /* 0x00000005000085a7 */ /* 0x000ea400080010ff */
[----:B--2---:R-:W-:Y:S05]  /*a9b0*/  @!P0 BRA `(.L_x_177) ;  /* 0xfffffffc00f08947 */ /* 0x004fea000383ffff */
[----:B------:R-:W-:Y:S05]  /*a9c0*/  BRA `(.L_x_71) ;  /* 0xffffff9800947947 */ /* 0x000fea000383ffff */
.L_x_75:
[----:B------:R-:W-:-:S07]  /*a9d0*/  MOV R0, UR4 ;  /* 0x0000000400007c02 */ /* 0x000fce0008000f00 */
.L_x_178:
[----:B-1----:R1:W3:Y:S02]  /*a9e0*/  SYNCS.PHASECHK.TRANS64.TRYWAIT P0, [R0+URZ], R3 ;  /* 0x00000003000075a7 */ /* 0x0022e400080011ff */
[----:B---3--:R-:W-:Y:S05]  /*a9f0*/  @!P0 NANOSLEEP.SYNCS 0x989680 ;  /* 0x009896800000895d */ /* 0x008fea0003900000 */
[----:B------:R-:W3:Y:S02]  /*aa00*/  @!P0 SYNCS.PHASECHK.TRANS64 P0, [R0+URZ], R3 ;  /* 0x00000003000085a7 */ /* 0x000ee400080010ff */
[----:B---3--:R-:W-:Y:S05]  /*aa10*/  @!P0 BRA `(.L_x_178) ;  /* 0xfffffffc00f08947 */ /* 0x008fea000383ffff */
[----:B------:R-:W-:Y:S05]  /*aa20*/  BRA `(.L_x_179) ;  /* 0xffffff9c003c7947 */ /* 0x000fea000383ffff */
.L_x_76:
[----:B------:R-:W-:-:S07]  /*aa30*/  MOV R0, UR4 ;  /* 0x0000000400007c02 */ /* 0x000fce0008000f00 */
.L_x_180:
[----:B-1----:R1:W2:Y:S02]  /*aa40*/  SYNCS.PHASECHK.TRANS64.TRYWAIT P0, [R0+URZ], R3 ;  /* 0x00000003000075a7 */ /* 0x0022a400080011ff */
[----:B--2---:R-:W-:Y:S05]  /*aa50*/  @!P0 NANOSLEEP.SYNCS 0x989680 ;  /* 0x009896800000895d */ /* 0x004fea0003900000 */
[----:B------:R-:W2:Y:S02]  /*aa60*/  @!P0 SYNCS.PHASECHK.TRANS64 P0, [R0+URZ], R3 ;  /* 0x00000003000085a7 */ /* 0x000ea400080010ff */
[----:B--2---:R-:W-:Y:S05]  /*aa70*/  @!P0 BRA `(.L_x_180) ;  /* 0xfffffffc00f08947 */ /* 0x004fea000383ffff */
[----:B------:R-:W-:Y:S05]  /*aa80*/  BRA `(.L_x_181) ;  /* 0xffffff9c00487947 */ /* 0x000fea000383ffff */
.L_x_81:
[----:B------:R-:W-:Y:S07]  /*aa90*/  MOV R0, UR25 ;  /* 0x0000001900007c02 */ /* 0x000fee0008000f00 */
.L_x_182:
[----:B-1----:R1:W2:Y:S02]  /*aaa0*/  SYNCS.PHASECHK.TRANS64.TRYWAIT P0, [R0+URZ+0x1b0], R3 ;  /* 0x0001b003000075a7 */ /* 0x0022a400080011ff */
[----:B--2---:R-:W-:Y:S05]  /*aab0*/  @!P0 NANOSLEEP.SYNCS 0x989680 ;  /* 0x009896800000895d */ /* 0x004fea0003900000 */
[----:B------:R-:W2:Y:S02]  /*aac0*/  @!P0 SYNCS.PHASECHK.TRANS64 P0, [R0+URZ+0x1b0], R3 ;  /* 0x0001b003000085a7 */ /* 0x000ea400080010ff */
[----:B--2---:R-:W-:Y:S05]  /*aad0*/  @!P0 BRA `(.L_x_182) ;  /* 0xfffffffc00f08947 */ /* 0x004fea000383ffff */
[----:B------:R-:W-:Y:S05]  /*aae0*/  BRA `(.L_x_183) ;  /* 0xffffffa000dc7947 */ /* 0x000fea000383ffff */
.L_x_84:
[----:B------:R-:W-:Y:S07]  /*aaf0*/  MOV R3, UR25 ;  /* 0x0000001900037c02 */ /* 0x000fee0008000f00 */
.L_x_184:
[----:B-1----:R1:W2:Y:S02]  /*ab00*/  SYNCS.PHASECHK.TRANS64.TRYWAIT P1, [R3+URZ+0x1a8], R12 ;  /* 0x0001a80c030075a7 */ /* 0x0022a400080211ff */
[----:B--2---:R-:W-:Y:S05]  /*ab10*/  @!P1 NANOSLEEP.SYNCS 0x989680 ;  /* 0x009896800000995d */ /* 0x004fea0003900000 */
[----:B------:R-:W2:Y:S02]  /*ab20*/  @!P1 SYNCS.PHASECHK.TRANS64 P1, [R3+URZ+0x1a8], R12 ;  /* 0x0001a80c030095a7 */ /* 0x000ea400080210ff */
[----:B--2---:R-:W-:Y:S05]  /*ab30*/  @!P1 BRA `(.L_x_184) ;  /* 0xfffffffc00f09947 */ /* 0x004fea000383ffff */
[----:B------:R-:W-:Y:S05]  /*ab40*/  BRA `(.L_x_83) ;  /* 0xffffffa800387947 */ /* 0x000fea000383ffff */
.L_x_87:
[----:B------:R-:W-:Y:S07]  /*ab50*/  MOV R0, UR25 ;  /* 0x0000001900007c02 */ /* 0x000fee0008000f00 */
.L_x_185:
[----:B-1----:R1:W2:Y:S02]  /*ab60*/  SYNCS.PHASECHK.TRANS64.TRYWAIT P1, [R0+URZ+0x190], R9 ;  /* 0x00019009000075a7 */ /* 0x0022a400080211ff */
[----:B--2---:R-:W-:Y:S05]  /*ab70*/  @!P1 NANOSLEEP.SYNCS 0x989680 ;  /* 0x009896800000995d */ /* 0x004fea0003900000 */
[----:B------:R-:W2:Y:S02]  /*ab80*/  @!P1 SYNCS.PHASECHK.TRANS64 P1, [R0+URZ+0x190], R9 ;  /* 0x00019009000095a7 */ /* 0x000ea400080210ff */
[----:B--2---:R-:W-:Y:S05]  /*ab90*/  @!P1 BRA `(.L_x_185) ;  /* 0xfffffffc00f09947 */ /* 0x004fea000383ffff */
[----:B------:R-:W-:Y:S05]  /*aba0*/  BRA `(.L_x_186) ;  /* 0xffffffac005c7947 */ /* 0x000fea000383ffff */
.L_x_88:
[----:B------:R-:W-:Y:S07]  /*abb0*/  MOV R0, UR25 ;  /* 0x0000001900007c02 */ /* 0x000fee0008000f00 */
.L_x_187:
[----:B-1----:R1:W2:Y:S02]  /*abc0*/  SYNCS.PHASECHK.TRANS64.TRYWAIT P0, [R0+URZ+0x198], R9 ;  /* 0x00019809000075a7 */ /* 0x0022a400080011ff */
[----:B--2---:R-:W-:Y:S05]  /*abd0*/  @!P0 NANOSLEEP.SYNCS 0x989680 ;  /* 0x009896800000895d */ /* 0x004fea0003900000 */
[----:B------:R-:W2:Y:S02]  /*abe0*/  @!P0 SYNCS.PHASECHK.TRANS64 P0, [R0+URZ+0x198], R9 ;  /* 0x00019809000085a7 */ /* 0x000ea400080010ff */
[----:B--2---:R-:W-:Y:S05]  /*abf0*/  @!P0 BRA `(.L_x_187) ;  /* 0xfffffffc00f08947 */ /* 0x004fea000383ffff */
[----:B------:R-:W-:Y:S05]  /*ac00*/  BRA `(.L_x_188) ;  /* 0xffffffac009c7947 */ /* 0x000fea000383ffff */
.L_x_90:
[----:B------:R-:W-:-:S07]  /*ac10*/  MOV R0, UR25 ;  /* 0x0000001900007c02 */ /* 0x000fce0008000f00 */
.L_x_189:
[----:B--2---:R2:W3:Y:S02]  /*ac20*/  SYNCS.PHASECHK.TRANS64.TRYWAIT P0, [R0+URZ+0x190], R3 ;  /* 0x00019003000075a7 */ /* 0x0044e400080011ff */
[----:B---3--:R-:W-:Y:S05]  /*ac30*/  @!P0 NANOSLEEP.SYNCS 0x989680 ;  /* 0x009896800000895d */ /* 0x008fea0003900000 */
[----:B------:R-:W3:Y:S02]  /*ac40*/  @!P0 SYNCS.PHASECHK.TRANS64 P0, [R0+URZ+0x190], R3 ;  /* 0x00019003000085a7 */ /* 0x000ee400080010ff */
[----:B---3--:R-:W-:Y:S05]  /*ac50*/  @!P0 BRA `(.L_x_189) ;  /* 0xfffffffc00f08947 */ /* 0x008fea000383ffff */
[----:B------:R-:W-:Y:S05]  /*ac60*/  BRA `(.L_x_190) ;  /* 0xffffffb000007947 */ /* 0x000fea000383ffff */
.L_x_92:
[----:B------:R-:W-:Y:S07]  /*ac70*/  MOV R0, UR48 ;  /* 0x0000003000007c02 */ /* 0x000fee0008000f00 */
.L_x_191:
[----:B-1----:R1:W2:Y:S02]  /*ac80*/  SYNCS.PHASECHK.TRANS64.TRYWAIT P0, [R0+URZ+0x1b0], R3 ;  /* 0x0001b003000075a7 */ /* 0x0022a400080011ff */
[----:B--2---:R-:W-:Y:S05]  /*ac90*/  @!P0 NANOSLEEP.SYNCS 0x989680 ;  /* 0x009896800000895d */ /* 0x004fea0003900000 */
[----:B------:R-:W2:Y:S02]  /*aca0*/  @!P0 SYNCS.PHASECHK.TRANS64 P0, [R0+URZ+0x1b0], R3 ;  /* 0x0001b003000085a7 */ /* 0x000ea400080010ff */
[----:B--2---:R-:W-:Y:S05]  /*acb0*/  @!P0 BRA `(.L_x_191) ;  /* 0xfffffffc00f08947 */ /* 0x004fea000383ffff */
[----:B------:R-:W-:Y:S05]  /*acc0*/  BRA `(.L_x_192) ;  /* 0xffffffb000d07947 */ /* 0x000fea000383ffff */
.L_x_103:
[----:B---3--:R3:W1:Y:S02]  /*acd0*/  SYNCS.PHASECHK.TRANS64.TRYWAIT P1, [R0+URZ+0x180], R3 ;  /* 0x00018003000075a7 */ /* 0x00866400080211ff */
[----:B-1----:R-:W-:Y:S05]  /*ace0*/  @!P1 NANOSLEEP.SYNCS 0x989680 ;  /* 0x009896800000995d */ /* 0x002fea0003900000 */
[----:B------:R-:W1:Y:S02]  /*acf0*/  @!P1 SYNCS.PHASECHK.TRANS64 P1, [R0+URZ+0x180], R3 ;  /* 0x00018003000095a7 */ /* 0x000e6400080210ff */
[----:B-1----:R-:W-:Y:S05]  /*ad00*/  @!P1 BRA `(.L_x_103) ;  /* 0xfffffffc00f09947 */ /* 0x002fea000383ffff */
[----:B------:R-:W-:Y:S05]  /*ad10*/  BRA `(.L_x_102) ;  /* 0xffffffc400507947 */ /* 0x000fea000383ffff */
.L_x_105:
[----:B----4-:R4:W1:Y:S02]  /*ad20*/  SYNCS.PHASECHK.TRANS64.TRYWAIT P0, [R181+URZ+0x1c0], R4 ;  /* 0x0001c004b50075a7 */ /* 0x01086400080011ff */
[----:B-1----:R-:W-:Y:S05]  /*ad30*/  @!P0 NANOSLEEP.SYNCS 0x989680 ;  /* 0x009896800000895d */ /* 0x002fea0003900000 */
[----:B------:R-:W1:Y:S02]  /*ad40*/  @!P0 SYNCS.PHASECHK.TRANS64 P0, [R181+URZ+0x1c0], R4 ;  /* 0x0001c004b50085a7 */ /* 0x000e6400080010ff */
[----:B-1----:R-:W-:Y:S05]  /*ad50*/  @!P0 BRA `(.L_x_105) ;  /* 0xfffffffc00f08947 */ /* 0x002fea000383ffff */
[----:B------:R-:W-:Y:S05]  /*ad60*/  BRA `(.L_x_104) ;  /* 0xffffffc400a87947 */ /* 0x000fea000383ffff */
.L_x_114:
[----:B---3--:R3:W4:Y:S02]  /*ad70*/  SYNCS.PHASECHK.TRANS64.TRYWAIT P0, [R195+URZ+0x180], R2 ;  /* 0x00018002c30075a7 */ /* 0x00872400080011ff */
[----:B----4-:R-:W-:Y:S05]  /*ad80*/  @!P0 NANOSLEEP.SYNCS 0x989680 ;  /* 0x009896800000895d */ /* 0x010fea0003900000 */
[----:B------:R-:W4:Y:S02]  /*ad90*/  @!P0 SYNCS.PHASECHK.TRANS64 P0, [R195+URZ+0x180], R2 ;  /* 0x00018002c30085a7 */ /* 0x000f2400080010ff */
[----:B----4-:R-:W-:Y:S05]  /*ada0*/  @!P0 BRA `(.L_x_114) ;  /* 0xfffffffc00f08947 */ /* 0x010fea000383ffff */
[----:B------:R-:W-:Y:S05]  /*adb0*/  BRA `(.L_x_113) ;  /* 0xffffffd800b87947 */ /* 0x000fea000383ffff */
        .weak           $__internal_0_$__cuda_sm10x_tcgen05_guardrail_trap_col_being_dealloced_not_returned_by_alloc
        .type           $__internal_0_$__cuda_sm10x_tcgen05_guardrail_trap_col_being_dealloced_not_returned_by_alloc,@function
        .size           $__internal_0_$__cuda_sm10x_tcgen05_guardrail_trap_col_being_dealloced_not_returned_by_alloc,($__internal_1_$__cuda_sm10x_tcgen05_guardrail_trap_phase_invalid_during_alloc - $__internal_0_$__cuda_sm10x_tcgen05_guardrail_trap_col_being_dealloced_not_returned_by_alloc)
$__internal_0_$__cuda_sm10x_tcgen05_guardrail_trap_col_being_dealloced_not_returned_by_alloc:
[----:B------:R-:W-:Y:S05]  /*adc0*/  BPT.TRAP 0x1 ;  /* 0x000000040000795c */ /* 0x000fea0000300000 */
[----:B------:R-:W-:-:S04]  /*add0*/  HFMA2 R3, -RZ, RZ, 0, 0 ;  /* 0x00000000ff037431 */ /* 0x000fc800000001ff */
[----:B------:R-:W-:Y:S05]  /*ade0*/  RET.REL.NODEC R2 `(_ZN7cutlass13device_kernelINS_4conv6kernel13ConvUniversalINS1_16ConvProblemShapeILNS1_8OperatorE2ELi2EEENS1_10collective14CollectiveConvINS1_47MainloopSm100TmaUmmaWarpSpecializedImplicitGemmILS5_2ELi24ELi2ELi1ELi2EN4cute5tupleIJNSA_1CILi1EEESD_SD_EEEEENSB_IJNSC_ILi128EEENSB_IJSG_EEENSB_IJNSC_ILi32EEEEEEEEENS_12float_e4m3_tESL_NSA_8TiledMMAINSA_8MMA_AtomIJNSA_10MMA_TraitsINSA_19SM100_MMA_F8F6F4_SSEJSL_SL_fSG_SG_NSA_17integral_constantINSA_4UMMA5MajorELSS_1EEEST_NSQ_INSR_7ScaleInELSU_0EEESV_EEEEEENSA_6LayoutISE_NSB_IJNSC_ILi0EEESZ_SZ_EEEEENSB_IJNSA_10UnderscoreES12_S12_EEEEENS7_6detail27Sm100ImplicitGemmTileTraitsINSA_13SM90_TMA_LOADENSA_14ComposedLayoutINSA_7SwizzleILi3ELi4ELi3EEENSA_18smem_ptr_flag_bitsILi8EEENSY_INSB_IJSG_NSC_ILi8EEEEEENSB_IJSD_SG_EEEEEEEvEENS16_INSA_20SM90_TMA_LOAD_IM2COLES1H_vEEEENS_8epilogue10collective18CollectiveEpilogueINS1M_23Sm100TmaWarpSpecializedILi2ELi2ELi64ELb0ELb0EEEJSK_NSB_IJNSY_ISG_SD_EENSY_INSC_ILi64EEESD_EEEEESL_NSB_IJlNSB_IJSD_llEEESZ_EEESL_S1W_NS1M_6fusion15FusionCallbacksIS1Q_NS1X_17LinearCombinationISL_fSL_fLNS_15FloatRoundStyleE2EEESK_S1U_JEEENSA_5SM1004TMEM4LOAD26SM100_TMEM_LOAD_32dp32b64xES17_NS18_INS19_ILi2ELi4ELi3EEES1C_NSY_INSB_IJS1D_S1S_EEENSB_IJS1S_SD_EEEEEEENSA_39AutoVectorizingCopyWithAssumedAlignmentILi128EEENSA_14SM90_TMA_STOREES2B_S2D_S2D_EEEvvEEEEvNT_6ParamsE) ;  /* 0xffffff5002847950 */ /* 0x000fea0003c3ffff */
        .weak           $__internal_1_$__cuda_sm10x_tcgen05_guardrail_trap_phase_invalid_during_alloc
        .type           $__internal_1_$__cuda_sm10x_tcgen05_guardrail_trap_phase_invalid_during_alloc,@function
        .size           $__internal_1_$__cuda_sm10x_tcgen05_guardrail_trap_phase_invalid_during_alloc,($__internal_2_$__cuda_sm10x_tcgen05_guardrail_trap_unallocated_columns_being_dealloced - $__internal_1_$__cuda_sm10x_tcgen05_guardrail_trap_phase_invalid_during_alloc)
$__internal_1_$__cuda_sm10x_tcgen05_guardrail_trap_phase_invalid_during_alloc:
[----:B------:R-:W-:Y:S05]  /*adf0*/  BPT.TRAP 0x1 ;  /* 0x000000040000795c */ /* 0x000fea0000300000 */
[----:B------:R-:W-:-:S04]  /*ae00*/  MOV R3, 0x0 ;  /* 0x0000000000037802 */ /* 0x000fc80000000f00 */
[----:B------:R-:W-:Y:S05]  /*ae10*/  RET.REL.NODEC R2 `(_ZN7cutlass13device_kernelINS_4conv6kernel13ConvUniversalINS1_16ConvProblemShapeILNS1_8OperatorE2ELi2EEENS1_10collective14CollectiveConvINS1_47MainloopSm100TmaUmmaWarpSpecializedImplicitGemmILS5_2ELi24ELi2ELi1ELi2EN4cute5tupleIJNSA_1CILi1EEESD_SD_EEEEENSB_IJNSC_ILi128EEENSB_IJSG_EEENSB_IJNSC_ILi32EEEEEEEEENS_12float_e4m3_tESL_NSA_8TiledMMAINSA_8MMA_AtomIJNSA_10MMA_TraitsINSA_19SM100_MMA_F8F6F4_SSEJSL_SL_fSG_SG_NSA_17integral_constantINSA_4UMMA5MajorELSS_1EEEST_NSQ_INSR_7ScaleInELSU_0EEESV_EEEEEENSA_6LayoutISE_NSB_IJNSC_ILi0EEESZ_SZ_EEEEENSB_IJNSA_10UnderscoreES12_S12_EEEEENS7_6detail27Sm100ImplicitGemmTileTraitsINSA_13SM90_TMA_LOADENSA_14ComposedLayoutINSA_7SwizzleILi3ELi4ELi3EEENSA_18smem_ptr_flag_bitsILi8EEENSY_INSB_IJSG_NSC_ILi8EEEEEENSB_IJSD_SG_EEEEEEEvEENS16_INSA_20SM90_TMA_LOAD_IM2COLES1H_vEEEENS_8epilogue10collective18CollectiveEpilogueINS1M_23Sm100TmaWarpSpecializedILi2ELi2ELi64ELb0ELb0EEEJSK_NSB_IJNSY_ISG_SD_EENSY_INSC_ILi64EEESD_EEEEESL_NSB_IJlNSB_IJSD_llEEESZ_EEESL_S1W_NS1M_6fusion15FusionCallbacksIS1Q_NS1X_17LinearCombinationISL_fSL_fLNS_15FloatRoundStyleE2EEESK_S1U_JEEENSA_5SM1004TMEM4LOAD26SM100_TMEM_LOAD_32dp32b64xES17_NS18_INS19_ILi2ELi4ELi3EEES1C_NSY_INSB_IJS1D_S1S_EEENSB_IJS1S_SD_EEEEEEENSA_39AutoVectorizingCopyWithAssumedAlignmentILi128EEENSA_14SM90_TMA_STOREES2B_S2D_S2D_EEEvvEEEEvNT_6ParamsE) ;  /* 0xffffff5002787950 */ /* 0x000fea0003c3ffff */
        .weak           $__internal_2_$__cuda_sm10x_tcgen05_guardrail_trap_unallocated_columns_being_dealloced
        .type           $__internal_2_$__cuda_sm10x_tcgen05_guardrail_trap_unallocated_columns_being_dealloced,@function
        .size           $__internal_2_$__cuda_sm10x_tcgen05_guardrail_trap_unallocated_columns_being_dealloced,(.L_x_194 - $__internal_2_$__cuda_sm10x_tcgen05_guardrail_trap_unallocated_columns_being_dealloced)
$__internal_2_$__cuda_sm10x_tcgen05_guardrail_trap_unallocated_columns_being_dealloced:
[----:B------:R-:W-:Y:S05]  /*ae20*/  BPT.TRAP 0x1 ;  /* 0x000000040000795c */ /* 0x000fea0000300000 */
[----:B------:R-:W-:-:S04]  /*ae30*/  HFMA2 R3, -RZ, RZ, 0, 0 ;  /* 0x00000000ff037431 */ /* 0x000fc800000001ff */
[----:B------:R-:W-:Y:S05]  /*ae40*/  RET.REL.NODEC R2 `(_ZN7cutlass13device_kernelINS_4conv6kernel13ConvUniversalINS1_16ConvProblemShapeILNS1_8OperatorE2ELi2EEENS1_10collective14CollectiveConvINS1_47MainloopSm100TmaUmmaWarpSpecializedImplicitGemmILS5_2ELi24ELi2ELi1ELi2EN4cute5tupleIJNSA_1CILi1EEESD_SD_EEEEENSB_IJNSC_ILi128EEENSB_IJSG_EEENSB_IJNSC_ILi32EEEEEEEEENS_12float_e4m3_tESL_NSA_8TiledMMAINSA_8MMA_AtomIJNSA_10MMA_TraitsINSA_19SM100_MMA_F8F6F4_SSEJSL_SL_fSG_SG_NSA_17integral_constantINSA_4UMMA5MajorELSS_1EEEST_NSQ_INSR_7ScaleInELSU_0EEESV_EEEEEENSA_6LayoutISE_NSB_IJNSC_ILi0EEESZ_SZ_EEEEENSB_IJNSA_10UnderscoreES12_S12_EEEEENS7_6detail27Sm100ImplicitGemmTileTraitsINSA_13SM90_TMA_LOADENSA_14ComposedLayoutINSA_7SwizzleILi3ELi4ELi3EEENSA_18smem_ptr_flag_bitsILi8EEENSY_INSB_IJSG_NSC_ILi8EEEEEENSB_IJSD_SG_EEEEEEEvEENS16_INSA_20SM90_TMA_LOAD_IM2COLES1H_vEEEENS_8epilogue10collective18CollectiveEpilogueINS1M_23Sm100TmaWarpSpecializedILi2ELi2ELi64ELb0ELb0EEEJSK_NSB_IJNSY_ISG_SD_EENSY_INSC_ILi64EEESD_EEEEESL_NSB_IJlNSB_IJSD_llEEESZ_EEESL_S1W_NS1M_6fusion15FusionCallbacksIS1Q_NS1X_17LinearCombinationISL_fSL_fLNS_15FloatRoundStyleE2EEESK_S1U_JEEENSA_5SM1004TMEM4LOAD26SM100_TMEM_LOAD_32dp32b64xES17_NS18_INS19_ILi2ELi4ELi3EEES1C_NSY_INSB_IJS1D_S1S_EEENSB_IJS1S_SD_EEEEEEENSA_39AutoVectorizingCopyWithAssumedAlignmentILi128EEENSA_14SM90_TMA_STOREES2B_S2D_S2D_EEEvvEEEEvNT_6ParamsE) ;  /* 0xffffff50026c7950 */ /* 0x000fea0003c3ffff */
.L_x_193:
[----:B------:R-:W-:-:S00]  /*ae50*/  BRA `(.L_x_193) ;  /* 0xfffffffc00fc7947 */ /* 0x000fc0000383ffff */
[----:B------:R-:W-:-:S00]  /*ae60*/  NOP ;  /* 0x0000000000007918 */ /* 0x000fc00000000000 */
        /* <DEDUP_REMOVED lines=9> */
.L_x_194:


//--------------------- .nv.global.init           --------------------------
	.section	.nv.global.init,"aw",@progbits
.nv.global.init:
	.type		$str$29,@object
	.size		$str$29,($str$30 - $str$29)
$str$29:
        /*0000*/ 	.byte	0x28, 0x61, 0x64, 0x64, 0x72, 0x65, 0x73, 0x73, 0x20, 0x26, 0x20, 0x6d, 0x61, 0x73, 0x6b, 0x29
        /*0010*/ 	.byte	0x20, 0x3d, 0x3d, 0x20, 0x30, 0x00
	.type		$str$30,@object
	.size		$str$30,($str$28 - $str$30)
$str$30:
        /*0016*/ 	.byte	0x2f, 0x74, 0x6d, 0x70, 0x2f, 0x63, 0x75, 0x74, 0x6c, 0x61, 0x73, 0x73, 0x5f, 0x73, 0x77, 0x65
        /*0026*/ 	.byte	0x65, 0x70, 0x5f, 0x73, 0x72, 0x63, 0x2f, 0x69, 0x6e, 0x63, 0x6c, 0x75, 0x64, 0x65, 0x2f, 0x63
        /*0036*/ 	.byte	0x75, 0x74, 0x65, 0x2f, 0x70, 0x6f, 0x69, 0x6e, 0x74, 0x65, 0x72, 0x5f, 0x66, 0x6c, 0x61, 0x67
        /*0046*/ 	.byte	0x67, 0x65, 0x64, 0x2e, 0x68, 0x70, 0x70, 0x00
	.type		$str$28,@object
	.size		$str$28,($str$27 - $str$28)
$str$28:
        /*004e*/ 	.byte	0x2f, 0x74, 0x6d, 0x70, 0x2f, 0x63, 0x75, 0x74, 0x6c, 0x61, 0x73, 0x73, 0x5f, 0x73, 0x77, 0x65
        /*005e*/ 	.byte	0x65, 0x70, 0x5f, 0x73, 0x72, 0x63, 0x2f, 0x69, 0x6e, 0x63, 0x6c, 0x75, 0x64, 0x65, 0x2f, 0x63
        /*006e*/ 	.byte	0x75, 0x74, 0x65, 0x2f, 0x61, 0x74, 0x6f, 0x6d, 0x2f, 0x63, 0x6f, 0x70, 0x79, 0x5f, 0x74, 0x72
        /*007e*/ 	.byte	0x61, 0x69, 0x74, 0x73, 0x5f, 0x73, 0x6d, 0x31, 0x30, 0x30, 0x2e, 0x68, 0x70, 0x70, 0x00
	.type		$str$27,@object
	.size		$str$27,(__unnamed_1 - $str$27)
$str$27:
        /*008d*/ 	.byte	0x28, 0x28, 0x75, 0x69, 0x6e, 0x74, 0x33, 0x32, 0x5f, 0x74, 0x28, 0x74, 0x68, 0x72, 0x65, 0x61
        /*009d*/ 	.byte	0x64, 0x49, 0x64, 0x78, 0x2e, 0x78, 0x29, 0x20, 0x2f, 0x20, 0x33, 0x32, 0x29, 0x20, 0x25, 0x20
        /*00ad*/ 	.byte	0x34, 0x29, 0x20, 0x3d, 0x3d, 0x20, 0x28, 0x28, 0x28, 0x74, 0x6d, 0x65, 0x6d, 0x5f, 0x61, 0x64
        /*00bd*/ 	.byte	0x64, 0x72, 0x20, 0x3e, 0x3e, 0x20, 0x31, 0x36, 0x29, 0x20, 0x2f, 0x20, 0x33, 0x32, 0x29, 0x20
        /*00cd*/ 	.byte	0x25, 0x20, 0x34, 0x29, 0x00
	.type		__unnamed_1,@object
	.size		__unnamed_1,(__unnamed_2 - __unnamed_1)
__unnamed_1:
        /*00d2*/ 	.byte	0x61, 0x75, 0x74, 0x6f, 0x20, 0x63, 0x75, 0x74, 0x65, 0x3a, 0x3a, 0x61, 0x73, 0x5f, 0x70, 0x6f
        /* <DEDUP_REMOVED lines=24> */
        /*0262*/ 	.byte	0x43, 0x3c, 0x38, 0x31, 0x39, 0x32, 0x3e, 0x3e, 0x3e, 0x3e, 0x5d, 0x00
	.type		__unnamed_2,@object
	.size		__unnamed_2,(.L_2 - __unnamed_2)
__unnamed_2:
        /* <DEDUP_REMOVED lines=42> */
        /*050e*/ 	.byte	0x3e, 0x3e, 0x3e, 0x3e, 0x5d, 0x00
.L_2:


//--------------------- .nv.shared._ZN7cutlass13device_kernelINS_4conv6kernel13ConvUniversalINS1_16ConvProblemShapeILNS1_8OperatorE2ELi2EEENS1_10collective14CollectiveConvINS1_47MainloopSm100TmaUmmaWarpSpecializedImplicitGemmILS5_2ELi24ELi2ELi1ELi2EN4cute5tupleIJNSA_1CILi1EEESD_SD_EEEEENSB_IJNSC_ILi128EEENSB_IJSG_EEENSB_IJNSC_ILi32EEEEEEEEENS_12float_e4m3_tESL_NSA_8TiledMMAINSA_8MMA_AtomIJNSA_10MMA_TraitsINSA_19SM100_MMA_F8F6F4_SSEJSL_SL_fSG_SG_NSA_17integral_constantINSA_4UMMA5MajorELSS_1EEEST_NSQ_INSR_7ScaleInELSU_0EEESV_EEEEEENSA_6LayoutISE_NSB_IJNSC_ILi0EEESZ_SZ_EEEEENSB_IJNSA_10UnderscoreES12_S12_EEEEENS7_6detail27Sm100ImplicitGemmTileTraitsINSA_13SM90_TMA_LOADENSA_14ComposedLayoutINSA_7SwizzleILi3ELi4ELi3EEENSA_18smem_ptr_flag_bitsILi8EEENSY_INSB_IJSG_NSC_ILi8EEEEEENSB_IJSD_SG_EEEEEEEvEENS16_INSA_20SM90_TMA_LOAD_IM2COLES1H_vEEEENS_8epilogue10collective18CollectiveEpilogueINS1M_23Sm100TmaWarpSpecializedILi2ELi2ELi64ELb0ELb0EEEJSK_NSB_IJNSY_ISG_SD_EENSY_INSC_ILi64EEESD_EEEEESL_NSB_IJlNSB_IJSD_llEEESZ_EEESL_S1W_NS1M_6fusion15FusionCallbacksIS1Q_NS1X_17LinearCombinationISL_fSL_fLNS_15FloatRoundStyleE2EEESK_S1U_JEEENSA_5SM1004TMEM4LOAD26SM100_TMEM_LOAD_32dp32b64xES17_NS18_INS19_ILi2ELi4ELi3EEES1C_NSY_INSB_IJS1D_S1S_EEENSB_IJS1S_SD_EEEEEEENSA_39AutoVectorizingCopyWithAssumedAlignmentILi128EEENSA_14SM90_TMA_STOREES2B_S2D_S2D_EEEvvEEEEvNT_6ParamsE --------------------------
	.section	.nv.shared._ZN7cutlass13device_kernelINS_4conv6kernel13ConvUniversalINS1_16ConvProblemShapeILNS1_8OperatorE2ELi2EEENS1_10collective14CollectiveConvINS1_47MainloopSm100TmaUmmaWarpSpecializedImplicitGemmILS5_2ELi24ELi2ELi1ELi2EN4cute5tupleIJNSA_1CILi1EEESD_SD_EEEEENSB_IJNSC_ILi128EEENSB_IJSG_EEENSB_IJNSC_ILi32EEEEEEEEENS_12float_e4m3_tESL_NSA_8TiledMMAINSA_8MMA_AtomIJNSA_10MMA_TraitsINSA_19SM100_MMA_F8F6F4_SSEJSL_SL_fSG_SG_NSA_17integral_constantINSA_4UMMA5MajorELSS_1EEEST_NSQ_INSR_7ScaleInELSU_0EEESV_EEEEEENSA_6LayoutISE_NSB_IJNSC_ILi0EEESZ_SZ_EEEEENSB_IJNSA_10UnderscoreES12_S12_EEEEENS7_6detail27Sm100ImplicitGemmTileTraitsINSA_13SM90_TMA_LOADENSA_14ComposedLayoutINSA_7SwizzleILi3ELi4ELi3EEENSA_18smem_ptr_flag_bitsILi8EEENSY_INSB_IJSG_NSC_ILi8EEEEEENSB_IJSD_SG_EEEEEEEvEENS16_INSA_20SM90_TMA_LOAD_IM2COLES1H_vEEEENS_8epilogue10collective18CollectiveEpilogueINS1M_23Sm100TmaWarpSpecializedILi2ELi2ELi64ELb0ELb0EEEJSK_NSB_IJNSY_ISG_SD_EENSY_INSC_ILi64EEESD_EEEEESL_NSB_IJlNSB_IJSD_llEEESZ_EEESL_S1W_NS1M_6fusion15FusionCallbacksIS1Q_NS1X_17LinearCombinationISL_fSL_fLNS_15FloatRoundStyleE2EEESK_S1U_JEEENSA_5SM1004TMEM4LOAD26SM100_TMEM_LOAD_32dp32b64xES17_NS18_INS19_ILi2ELi4ELi3EEES1C_NSY_INSB_IJS1D_S1S_EEENSB_IJS1S_SD_EEEEEEENSA_39AutoVectorizingCopyWithAssumedAlignmentILi128EEENSA_14SM90_TMA_STOREES2B_S2D_S2D_EEEvvEEEEvNT_6ParamsE,"aw",@nobits
	.sectionflags	@""
	.align	16
	.zero		1024


//--------------------- .nv.shared.reserved.0     --------------------------
	.section	.nv.shared.reserved.0,"aw",@nobits
	.weak		__nv_reservedSMEM_offset_0_alias
	.size		__nv_reservedSMEM_offset_0_alias, 0, 64
	.other		__nv_reservedSMEM_offset_0_alias,@"STO_CUDA_RESERVED_SHARED STV_DEFAULT"
__nv_reservedSMEM_offset_0_alias:
	.zero		0
.nv.shared.reserved.0:
	.zero		64
	.weak		__nv_reservedSMEM_tcgen05_partition
	.type		__nv_reservedSMEM_tcgen05_partition,@object
	.size		__nv_reservedSMEM_tcgen05_partition,(.L_0 - __nv_reservedSMEM_tcgen05_partition)
__nv_reservedSMEM_tcgen05_partition:
	.zero		32
.L_0:


//--------------------- .nv.global                --------------------------
	.section	.nv.global,"aw",@nobits
.nv.global:
	.type		_ZN39_INTERNAL_925289c6_4_k_cu_82c1be45_35764cute1_E,@object
	.size		_ZN39_INTERNAL_925289c6_4_k_cu_82c1be45_35764cute1_E,(_ZN39_INTERNAL_925289c6_4_k_cu_82c1be45_35764cuda3std3__45__cpo6cbeginE - _ZN39_INTERNAL_925289c6_4_k_cu_82c1be45_35764cute1_E)
_ZN39_INTERNAL_925289c6_4_k_cu_82c1be45_35764cute1_E:
	.zero		1
	.type		_ZN39_INTERNAL_925289c6_4_k_cu_82c1be45_35764cuda3std3__45__cpo6cbeginE,@object
	.size		_ZN39_INTERNAL_925289c6_4_k_cu_82c1be45_35764cuda3std3__45__cpo6cbeginE,(_ZN39_INTERNAL_925289c6_4_k_cu_82c1be45_35764cuda3std3__48in_placeE - _ZN39_INTERNAL_925289c6_4_k_cu_82c1be45_35764cuda3std3__45__cpo6cbeginE)
_ZN39_INTERNAL_925289c6_4_k_cu_82c1be45_35764cuda3std3__45__cpo6cbeginE:
	.zero		1
	.type		_ZN39_INTERNAL_925289c6_4_k_cu_82c1be45_35764cuda3std3__48in_placeE,@object
	.size		_ZN39_INTERNAL_925289c6_4_k_cu_82c1be45_35764cuda3std3__48in_placeE,(_ZN39_INTERNAL_925289c6_4_k_cu_82c1be45_35764cuda3std6ranges3__45__cpo9iter_moveE - _ZN39_INTERNAL_925289c6_4_k_cu_82c1be45_35764cuda3std3__48in_placeE)
_ZN39_INTERNAL_925289c6_4_k_cu_82c1be45_35764cuda3std3__48in_placeE:
	.zero		1
	.type		_ZN39_INTERNAL_925289c6_4_k_cu_82c1be45_35764cuda3std6ranges3__45__cpo9iter_moveE,@object
	.size		_ZN39_INTERNAL_925289c6_4_k_cu_82c1be45_35764cuda3std6ranges3__45__cpo9iter_moveE,(_ZN39_INTERNAL_925289c6_4_k_cu_82c1be45_35764cuda3std3__45__cpo5beginE - _ZN39_INTERNAL_925289c6_4_k_cu_82c1be45_35764cuda3std6ranges3__45__cpo9iter_moveE)
_ZN39_INTERNAL_925289c6_4_k_cu_82c1be45_35764cuda3std6ranges3__45__cpo9iter_moveE:
	.zero		1
	.type		_ZN39_INTERNAL_925289c6_4_k_cu_82c1be45_35764cuda3std3__45__cpo5beginE,@object
	.size		_ZN39_INTERNAL_925289c6_4_k_cu_82c1be45_35764cuda3std3__45__cpo5beginE,(_ZN39_INTERNAL_925289c6_4_k_cu_82c1be45_35764cuda3std3__441_GLOBAL__N__925289c6_4_k_cu_82c1be45_35766ignoreE - _ZN39_INTERNAL_925289c6_4_k_cu_82c1be45_35764cuda3std3__45__cpo5beginE)
_ZN39_INTERNAL_925289c6_4_k_cu_82c1be45_35764cuda3std3__45__cpo5beginE:
	.zero		1
	.type		_ZN39_INTERNAL_925289c6_4_k_cu_82c1be45_35764cuda3std3__441_GLOBAL__N__925289c6_4_k_cu_82c1be45_35766ignoreE,@object
	.size		_ZN39_INTERNAL_925289c6_4_k_cu_82c1be45_35764cuda3std3__441_GLOBAL__N__925289c6_4_k_cu_82c1be45_35766ignoreE,(_ZN39_INTERNAL_925289c6_4_k_cu_82c1be45_35764cute7productE - _ZN39_INTERNAL_925289c6_4_k_cu_82c1be45_35764cuda3std3__441_GLOBAL__N__925289c6_4_k_cu_82c1be45_35766ignoreE)
_ZN39_INTERNAL_925289c6_4_k_cu_82c1be45_35764cuda3std3__441_GLOBAL__N__925289c6_4_k_cu_82c1be45_35766ignoreE:
	.zero		1
	.type		_ZN39_INTERNAL_925289c6_4_k_cu_82c1be45_35764cute7productE,@object
	.size		_ZN39_INTERNAL_925289c6_4_k_cu_82c1be45_35764cute7productE,(_ZN39_INTERNAL_925289c6_4_k_cu_82c1be45_35764cuda3std3__45__cpo3endE - _ZN39_INTERNAL_925289c6_4_k_cu_82c1be45_35764cute7productE)
_ZN39_INTERNAL_925289c6_4_k_cu_82c1be45_35764cute7productE:
	.zero		1
	.type		_ZN39_INTERNAL_925289c6_4_k_cu_82c1be45_35764cuda3std3__45__cpo3endE,@object
	.size		_ZN39_INTERNAL_925289c6_4_k_cu_82c1be45_35764cuda3std3__45__cpo3endE,(_ZN39_INTERNAL_925289c6_4_k_cu_82c1be45_35764cuda3std3__419piecewise_constructE - _ZN39_INTERNAL_925289c6_4_k_cu_82c1be45_35764cuda3std3__45__cpo3endE)
_ZN39_INTERNAL_925289c6_4_k_cu_82c1be45_35764cuda3std3__45__cpo3endE:
	.zero		1
	.type		_ZN39_INTERNAL_925289c6_4_k_cu_82c1be45_35764cuda3std3__419piecewise_constructE,@object
	.size		_ZN39_INTERNAL_925289c6_4_k_cu_82c1be45_35764cuda3std3__419piecewise_constructE,(_ZN39_INTERNAL_925289c6_4_k_cu_82c1be45_35764cuda3std3__45__cpo4cendE - _ZN39_INTERNAL_925289c6_4_k_cu_82c1be45_35764cuda3std3__419piecewise_constructE)
_ZN39_INTERNAL_925289c6_4_k_cu_82c1be45_35764cuda3std3__419piecewise_constructE:
	.zero		1
	.type		_ZN39_INTERNAL_925289c6_4_k_cu_82c1be45_35764cuda3std3__45__cpo4cendE,@object
	.size		_ZN39_INTERNAL_925289c6_4_k_cu_82c1be45_35764cuda3std3__45__cpo4cendE,(_ZN39_INTERNAL_925289c6_4_k_cu_82c1be45_35764cuda3std6ranges3__45__cpo4swapE - _ZN39_INTERNAL_925289c6_4_k_cu_82c1be45_35764cuda3std3__45__cpo4cendE)
_ZN39_INTERNAL_925289c6_4_k_cu_82c1be45_35764cuda3std3__45__cpo4cendE:
	.zero		1
	.type		_ZN39_INTERNAL_925289c6_4_k_cu_82c1be45_35764cuda3std6ranges3__45__cpo4swapE,@object
	.size		_ZN39_INTERNAL_925289c6_4_k_cu_82c1be45_35764cuda3std6ranges3__45__cpo4swapE,(.L_10 - _ZN39_INTERNAL_925289c6_4_k_cu_82c1be45_35764cuda3std6ranges3__45__cpo4swapE)
_ZN39_INTERNAL_925289c6_4_k_cu_82c1be45_35764cuda3std6ranges3__45__cpo4swapE:
	.zero		1
.L_10:


//--------------------- .nv.constant0._ZN7cutlass13device_kernelINS_4conv6kernel13ConvUniversalINS1_16ConvProblemShapeILNS1_8OperatorE2ELi2EEENS1_10collective14CollectiveConvINS1_47MainloopSm100TmaUmmaWarpSpecializedImplicitGemmILS5_2ELi24ELi2ELi1ELi2EN4cute5tupleIJNSA_1CILi1EEESD_SD_EEEEENSB_IJNSC_ILi128EEENSB_IJSG_EEENSB_IJNSC_ILi32EEEEEEEEENS_12float_e4m3_tESL_NSA_8TiledMMAINSA_8MMA_AtomIJNSA_10MMA_TraitsINSA_19SM100_MMA_F8F6F4_SSEJSL_SL_fSG_SG_NSA_17integral_constantINSA_4UMMA5MajorELSS_1EEEST_NSQ_INSR_7ScaleInELSU_0EEESV_EEEEEENSA_6LayoutISE_NSB_IJNSC_ILi0EEESZ_SZ_EEEEENSB_IJNSA_10UnderscoreES12_S12_EEEEENS7_6detail27Sm100ImplicitGemmTileTraitsINSA_13SM90_TMA_LOADENSA_14ComposedLayoutINSA_7SwizzleILi3ELi4ELi3EEENSA_18smem_ptr_flag_bitsILi8EEENSY_INSB_IJSG_NSC_ILi8EEEEEENSB_IJSD_SG_EEEEEEEvEENS16_INSA_20SM90_TMA_LOAD_IM2COLES1H_vEEEENS_8epilogue10collective18CollectiveEpilogueINS1M_23Sm100TmaWarpSpecializedILi2ELi2ELi64ELb0ELb0EEEJSK_NSB_IJNSY_ISG_SD_EENSY_INSC_ILi64EEESD_EEEEESL_NSB_IJlNSB_IJSD_llEEESZ_EEESL_S1W_NS1M_6fusion15FusionCallbacksIS1Q_NS1X_17LinearCombinationISL_fSL_fLNS_15FloatRoundStyleE2EEESK_S1U_JEEENSA_5SM1004TMEM4LOAD26SM100_TMEM_LOAD_32dp32b64xES17_NS18_INS19_ILi2ELi4ELi3EEES1C_NSY_INSB_IJS1D_S1S_EEENSB_IJS1S_SD_EEEEEEENSA_39AutoVectorizingCopyWithAssumedAlignmentILi128EEENSA_14SM90_TMA_STOREES2B_S2D_S2D_EEEvvEEEEvNT_6ParamsE --------------------------
	.section	.nv.constant0._ZN7cutlass13device_kernelINS_4conv6kernel13ConvUniversalINS1_16ConvProblemShapeILNS1_8OperatorE2ELi2EEENS1_10collective14CollectiveConvINS1_47MainloopSm100TmaUmmaWarpSpecializedImplicitGemmILS5_2ELi24ELi2ELi1ELi2EN4cute5tupleIJNSA_1CILi1EEESD_SD_EEEEENSB_IJNSC_ILi128EEENSB_IJSG_EEENSB_IJNSC_ILi32EEEEEEEEENS_12float_e4m3_tESL_NSA_8TiledMMAINSA_8MMA_AtomIJNSA_10MMA_TraitsINSA_19SM100_MMA_F8F6F4_SSEJSL_SL_fSG_SG_NSA_17integral_constantINSA_4UMMA5MajorELSS_1EEEST_NSQ_INSR_7ScaleInELSU_0EEESV_EEEEEENSA_6LayoutISE_NSB_IJNSC_ILi0EEESZ_SZ_EEEEENSB_IJNSA_10UnderscoreES12_S12_EEEEENS7_6detail27Sm100ImplicitGemmTileTraitsINSA_13SM90_TMA_LOADENSA_14ComposedLayoutINSA_7SwizzleILi3ELi4ELi3EEENSA_18smem_ptr_flag_bitsILi8EEENSY_INSB_IJSG_NSC_ILi8EEEEEENSB_IJSD_SG_EEEEEEEvEENS16_INSA_20SM90_TMA_LOAD_IM2COLES1H_vEEEENS_8epilogue10collective18CollectiveEpilogueINS1M_23Sm100TmaWarpSpecializedILi2ELi2ELi64ELb0ELb0EEEJSK_NSB_IJNSY_ISG_SD_EENSY_INSC_ILi64EEESD_EEEEESL_NSB_IJlNSB_IJSD_llEEESZ_EEESL_S1W_NS1M_6fusion15FusionCallbacksIS1Q_NS1X_17LinearCombinationISL_fSL_fLNS_15FloatRoundStyleE2EEESK_S1U_JEEENSA_5SM1004TMEM4LOAD26SM100_TMEM_LOAD_32dp32b64xES17_NS18_INS19_ILi2ELi4ELi3EEES1C_NSY_INSB_IJS1D_S1S_EEENSB_IJS1S_SD_EEEEEEENSA_39AutoVectorizingCopyWithAssumedAlignmentILi128EEENSA_14SM90_TMA_STOREES2B_S2D_S2D_EEEvvEEEEvNT_6ParamsE,"a",@progbits
	.sectionflags	@""
	.align	4
.nv.constant0._ZN7cutlass13device_kernelINS_4conv6kernel13ConvUniversalINS1_16ConvProblemShapeILNS1_8OperatorE2ELi2EEENS1_10collective14CollectiveConvINS1_47MainloopSm100TmaUmmaWarpSpecializedImplicitGemmILS5_2ELi24ELi2ELi1ELi2EN4cute5tupleIJNSA_1CILi1EEESD_SD_EEEEENSB_IJNSC_ILi128EEENSB_IJSG_EEENSB_IJNSC_ILi32EEEEEEEEENS_12float_e4m3_tESL_NSA_8TiledMMAINSA_8MMA_AtomIJNSA_10MMA_TraitsINSA_19SM100_MMA_F8F6F4_SSEJSL_SL_fSG_SG_NSA_17integral_constantINSA_4UMMA5MajorELSS_1EEEST_NSQ_INSR_7ScaleInELSU_0EEESV_EEEEEENSA_6LayoutISE_NSB_IJNSC_ILi0EEESZ_SZ_EEEEENSB_IJNSA_10UnderscoreES12_S12_EEEEENS7_6detail27Sm100ImplicitGemmTileTraitsINSA_13SM90_TMA_LOADENSA_14ComposedLayoutINSA_7SwizzleILi3ELi4ELi3EEENSA_18smem_ptr_flag_bitsILi8EEENSY_INSB_IJSG_NSC_ILi8EEEEEENSB_IJSD_SG_EEEEEEEvEENS16_INSA_20SM90_TMA_LOAD_IM2COLES1H_vEEEENS_8epilogue10collective18CollectiveEpilogueINS1M_23Sm100TmaWarpSpecializedILi2ELi2ELi64ELb0ELb0EEEJSK_NSB_IJNSY_ISG_SD_EENSY_INSC_ILi64EEESD_EEEEESL_NSB_IJlNSB_IJSD_llEEESZ_EEESL_S1W_NS1M_6fusion15FusionCallbacksIS1Q_NS1X_17LinearCombinationISL_fSL_fLNS_15FloatRoundStyleE2EEESK_S1U_JEEENSA_5SM1004TMEM4LOAD26SM100_TMEM_LOAD_32dp32b64xES17_NS18_INS19_ILi2ELi4ELi3EEES1C_NSY_INSB_IJS1D_S1S_EEENSB_IJS1S_SD_EEEEEEENSA_39AutoVectorizingCopyWithAssumedAlignmentILi128EEENSA_14SM90_TMA_STOREES2B_S2D_S2D_EEEvvEEEEvNT_6ParamsE:
	.zero		2944


//--------------------- SYMBOLS --------------------------

	.type		.nv.reservedSmem.offset0,@object
	.size		.nv.reservedSmem.offset0,0x4
	.type		.nv.reservedSmem.cap,@object
	.size		.nv.reservedSmem.cap,0x4
	.type		__assertfail,@function
